//
// Generated by NVIDIA NVVM Compiler
//
// Compiler Build ID: CL-36424714
// Cuda compilation tools, release 13.0, V13.0.88
// Based on NVVM 20.0.0
//

.version 9.0
.target sm_100
.address_size 64

	// .globl	_Z6conv2dPhPfiii
// _ZZ13conv2d_sharedPhPfiiiE4tile has been demoted
// _ZZ18conv_separable_rowPhPfiiiE4tile has been demoted
// _ZZ18conv_separable_colPfS_iiiE4tile has been demoted

.visible .entry _Z6conv2dPhPfiii(
	.param .u64 .ptr .align 1 _Z6conv2dPhPfiii_param_0,
	.param .u64 .ptr .align 1 _Z6conv2dPhPfiii_param_1,
	.param .u32 _Z6conv2dPhPfiii_param_2,
	.param .u32 _Z6conv2dPhPfiii_param_3,
	.param .u32 _Z6conv2dPhPfiii_param_4
)
{
	.reg .pred 	%p<88>;
	.reg .b16 	%rs<16>;
	.reg .b32 	%r<83>;
	.reg .b32 	%f<86>;
	.reg .b64 	%rd<15>;

	ld.param.u64 	%rd6, [_Z6conv2dPhPfiii_param_0];
	ld.param.u64 	%rd5, [_Z6conv2dPhPfiii_param_1];
	ld.param.u32 	%r26, [_Z6conv2dPhPfiii_param_2];
	ld.param.u32 	%r27, [_Z6conv2dPhPfiii_param_3];
	ld.param.u32 	%r29, [_Z6conv2dPhPfiii_param_4];
	cvta.to.global.u64 	%rd1, %rd6;
	mov.u32 	%r30, %tid.x;
	mov.u32 	%r31, %ctaid.x;
	mov.u32 	%r32, %ntid.x;
	mad.lo.s32 	%r1, %r31, %r32, %r30;
	mov.u32 	%r33, %tid.y;
	mov.u32 	%r34, %ctaid.y;
	mov.u32 	%r35, %ntid.y;
	mad.lo.s32 	%r36, %r34, %r35, %r33;
	mul.lo.s32 	%r37, %r26, %r26;
	cvt.rn.f32.u32 	%f41, %r37;
	rcp.rn.f32 	%f1, %f41;
	setp.ge.s32 	%p1, %r1, %r27;
	setp.ge.s32 	%p2, %r36, %r29;
	or.pred  	%p3, %p1, %p2;
	@%p3 bra 	$L__BB0_45;
	shr.u32 	%r38, %r26, 31;
	add.s32 	%r39, %r26, %r38;
	shr.s32 	%r40, %r39, 1;
	neg.s32 	%r3, %r40;
	sub.s32 	%r4, %r1, %r40;
	setp.lt.s32 	%p4, %r26, 1;
	mov.f32 	%f64, 0f00000000;
	@%p4 bra 	$L__BB0_44;
	and.b32  	%r5, %r26, 7;
	add.s32 	%r6, %r5, -1;
	and.b32  	%r7, %r26, 3;
	and.b32  	%r8, %r26, 2147483640;
	and.b32  	%r9, %r26, 1;
	add.s32 	%r10, %r3, %r36;
	mov.f32 	%f64, 0f00000000;
	mov.b32 	%r78, 0;
$L__BB0_3:
	setp.lt.u32 	%p5, %r26, 8;
	add.s32 	%r12, %r10, %r78;
	mul.lo.s32 	%r13, %r12, %r27;
	mov.b32 	%r81, 0;
	@%p5 bra 	$L__BB0_22;
	mov.b32 	%r79, 0;
$L__BB0_5:
	.pragma "nounroll";
	setp.ge.s32 	%p6, %r12, %r29;
	add.s32 	%r15, %r4, %r79;
	or.b32  	%r44, %r12, %r15;
	setp.lt.s32 	%p7, %r44, 0;
	setp.ge.s32 	%p8, %r15, %r27;
	or.pred  	%p9, %p6, %p8;
	add.s32 	%r45, %r15, %r13;
	cvt.s64.s32 	%rd7, %r45;
	add.s64 	%rd2, %rd1, %rd7;
	or.pred  	%p10, %p9, %p7;
	@%p10 bra 	$L__BB0_7;
	ld.global.u8 	%rs1, [%rd2];
	cvt.rn.f32.u16 	%f45, %rs1;
	fma.rn.f32 	%f64, %f1, %f45, %f64;
$L__BB0_7:
	add.s32 	%r46, %r15, 1;
	or.b32  	%r47, %r12, %r46;
	setp.lt.s32 	%p12, %r47, 0;
	setp.ge.s32 	%p13, %r46, %r27;
	or.pred  	%p14, %p6, %p13;
	or.pred  	%p15, %p14, %p12;
	@%p15 bra 	$L__BB0_9;
	ld.global.u8 	%rs2, [%rd2+1];
	cvt.rn.f32.u16 	%f46, %rs2;
	fma.rn.f32 	%f64, %f1, %f46, %f64;
$L__BB0_9:
	add.s32 	%r48, %r15, 2;
	or.b32  	%r49, %r12, %r48;
	setp.lt.s32 	%p17, %r49, 0;
	setp.ge.s32 	%p18, %r48, %r27;
	or.pred  	%p19, %p6, %p18;
	or.pred  	%p20, %p19, %p17;
	@%p20 bra 	$L__BB0_11;
	ld.global.u8 	%rs3, [%rd2+2];
	cvt.rn.f32.u16 	%f47, %rs3;
	fma.rn.f32 	%f64, %f1, %f47, %f64;
$L__BB0_11:
	add.s32 	%r50, %r15, 3;
	or.b32  	%r51, %r12, %r50;
	setp.lt.s32 	%p22, %r51, 0;
	setp.ge.s32 	%p23, %r50, %r27;
	or.pred  	%p24, %p6, %p23;
	or.pred  	%p25, %p24, %p22;
	@%p25 bra 	$L__BB0_13;
	ld.global.u8 	%rs4, [%rd2+3];
	cvt.rn.f32.u16 	%f48, %rs4;
	fma.rn.f32 	%f64, %f1, %f48, %f64;
$L__BB0_13:
	add.s32 	%r52, %r15, 4;
	or.b32  	%r53, %r12, %r52;
	setp.lt.s32 	%p27, %r53, 0;
	setp.ge.s32 	%p28, %r52, %r27;
	or.pred  	%p29, %p6, %p28;
	or.pred  	%p30, %p29, %p27;
	@%p30 bra 	$L__BB0_15;
	ld.global.u8 	%rs5, [%rd2+4];
	cvt.rn.f32.u16 	%f49, %rs5;
	fma.rn.f32 	%f64, %f1, %f49, %f64;
$L__BB0_15:
	add.s32 	%r54, %r15, 5;
	or.b32  	%r55, %r12, %r54;
	setp.lt.s32 	%p32, %r55, 0;
	setp.ge.s32 	%p33, %r54, %r27;
	or.pred  	%p34, %p6, %p33;
	or.pred  	%p35, %p34, %p32;
	@%p35 bra 	$L__BB0_17;
	ld.global.u8 	%rs6, [%rd2+5];
	cvt.rn.f32.u16 	%f50, %rs6;
	fma.rn.f32 	%f64, %f1, %f50, %f64;
$L__BB0_17:
	add.s32 	%r56, %r15, 6;
	or.b32  	%r57, %r12, %r56;
	setp.lt.s32 	%p37, %r57, 0;
	setp.ge.s32 	%p38, %r56, %r27;
	or.pred  	%p39, %p6, %p38;
	or.pred  	%p40, %p39, %p37;
	@%p40 bra 	$L__BB0_19;
	ld.global.u8 	%rs7, [%rd2+6];
	cvt.rn.f32.u16 	%f51, %rs7;
	fma.rn.f32 	%f64, %f1, %f51, %f64;
$L__BB0_19:
	add.s32 	%r58, %r15, 7;
	or.b32  	%r59, %r12, %r58;
	setp.lt.s32 	%p42, %r59, 0;
	setp.ge.s32 	%p43, %r58, %r27;
	or.pred  	%p44, %p6, %p43;
	or.pred  	%p45, %p44, %p42;
	@%p45 bra 	$L__BB0_21;
	ld.global.u8 	%rs8, [%rd2+7];
	cvt.rn.f32.u16 	%f52, %rs8;
	fma.rn.f32 	%f64, %f1, %f52, %f64;
$L__BB0_21:
	add.s32 	%r79, %r79, 8;
	setp.ne.s32 	%p46, %r79, %r8;
	mov.u32 	%r81, %r8;
	@%p46 bra 	$L__BB0_5;
$L__BB0_22:
	setp.eq.s32 	%p47, %r5, 0;
	@%p47 bra 	$L__BB0_43;
	setp.lt.u32 	%p48, %r6, 3;
	@%p48 bra 	$L__BB0_33;
	setp.ge.s32 	%p49, %r12, %r29;
	add.s32 	%r18, %r4, %r81;
	or.b32  	%r61, %r12, %r18;
	setp.lt.s32 	%p50, %r61, 0;
	setp.ge.s32 	%p51, %r18, %r27;
	or.pred  	%p52, %p49, %p51;
	add.s32 	%r62, %r18, %r13;
	cvt.s64.s32 	%rd8, %r62;
	add.s64 	%rd3, %rd1, %rd8;
	or.pred  	%p53, %p52, %p50;
	@%p53 bra 	$L__BB0_26;
	ld.global.u8 	%rs9, [%rd3];
	cvt.rn.f32.u16 	%f54, %rs9;
	fma.rn.f32 	%f64, %f1, %f54, %f64;
$L__BB0_26:
	add.s32 	%r63, %r18, 1;
	or.b32  	%r64, %r12, %r63;
	setp.lt.s32 	%p55, %r64, 0;
	setp.ge.s32 	%p56, %r63, %r27;
	or.pred  	%p57, %p49, %p56;
	or.pred  	%p58, %p57, %p55;
	@%p58 bra 	$L__BB0_28;
	ld.global.u8 	%rs10, [%rd3+1];
	cvt.rn.f32.u16 	%f55, %rs10;
	fma.rn.f32 	%f64, %f1, %f55, %f64;
$L__BB0_28:
	add.s32 	%r65, %r18, 2;
	or.b32  	%r66, %r12, %r65;
	setp.lt.s32 	%p60, %r66, 0;
	setp.ge.s32 	%p61, %r65, %r27;
	or.pred  	%p62, %p49, %p61;
	or.pred  	%p63, %p62, %p60;
	@%p63 bra 	$L__BB0_30;
	ld.global.u8 	%rs11, [%rd3+2];
	cvt.rn.f32.u16 	%f56, %rs11;
	fma.rn.f32 	%f64, %f1, %f56, %f64;
$L__BB0_30:
	add.s32 	%r67, %r18, 3;
	or.b32  	%r68, %r12, %r67;
	setp.lt.s32 	%p65, %r68, 0;
	setp.ge.s32 	%p66, %r67, %r27;
	or.pred  	%p67, %p49, %p66;
	or.pred  	%p68, %p67, %p65;
	@%p68 bra 	$L__BB0_32;
	ld.global.u8 	%rs12, [%rd3+3];
	cvt.rn.f32.u16 	%f57, %rs12;
	fma.rn.f32 	%f64, %f1, %f57, %f64;
$L__BB0_32:
	add.s32 	%r81, %r81, 4;
$L__BB0_33:
	setp.eq.s32 	%p69, %r7, 0;
	@%p69 bra 	$L__BB0_43;
	setp.eq.s32 	%p70, %r7, 1;
	@%p70 bra 	$L__BB0_40;
	setp.ge.s32 	%p71, %r12, %r29;
	add.s32 	%r21, %r4, %r81;
	or.b32  	%r70, %r12, %r21;
	setp.lt.s32 	%p72, %r70, 0;
	setp.ge.s32 	%p73, %r21, %r27;
	or.pred  	%p74, %p71, %p73;
	add.s32 	%r71, %r21, %r13;
	cvt.s64.s32 	%rd9, %r71;
	add.s64 	%rd4, %rd1, %rd9;
	or.pred  	%p75, %p74, %p72;
	@%p75 bra 	$L__BB0_37;
	ld.global.u8 	%rs13, [%rd4];
	cvt.rn.f32.u16 	%f59, %rs13;
	fma.rn.f32 	%f64, %f1, %f59, %f64;
$L__BB0_37:
	add.s32 	%r72, %r21, 1;
	or.b32  	%r73, %r12, %r72;
	setp.lt.s32 	%p77, %r73, 0;
	setp.ge.s32 	%p78, %r72, %r27;
	or.pred  	%p79, %p71, %p78;
	or.pred  	%p80, %p79, %p77;
	@%p80 bra 	$L__BB0_39;
	ld.global.u8 	%rs14, [%rd4+1];
	cvt.rn.f32.u16 	%f60, %rs14;
	fma.rn.f32 	%f64, %f1, %f60, %f64;
$L__BB0_39:
	add.s32 	%r81, %r81, 2;
$L__BB0_40:
	setp.eq.s32 	%p81, %r9, 0;
	@%p81 bra 	$L__BB0_43;
	setp.ge.s32 	%p82, %r12, %r29;
	add.s32 	%r24, %r4, %r81;
	or.b32  	%r75, %r12, %r24;
	setp.lt.s32 	%p83, %r75, 0;
	setp.ge.s32 	%p84, %r24, %r27;
	or.pred  	%p85, %p82, %p84;
	or.pred  	%p86, %p85, %p83;
	@%p86 bra 	$L__BB0_43;
	add.s32 	%r76, %r24, %r13;
	cvt.s64.s32 	%rd10, %r76;
	add.s64 	%rd11, %rd1, %rd10;
	ld.global.u8 	%rs15, [%rd11];
	cvt.rn.f32.u16 	%f61, %rs15;
	fma.rn.f32 	%f64, %f1, %f61, %f64;
$L__BB0_43:
	add.s32 	%r78, %r78, 1;
	setp.ne.s32 	%p87, %r78, %r26;
	@%p87 bra 	$L__BB0_3;
$L__BB0_44:
	mad.lo.s32 	%r77, %r27, %r36, %r1;
	cvta.to.global.u64 	%rd12, %rd5;
	mul.wide.s32 	%rd13, %r77, 4;
	add.s64 	%rd14, %rd12, %rd13;
	st.global.f32 	[%rd14], %f64;
$L__BB0_45:
	ret;

}
	// .globl	_Z13conv2d_sharedPhPfiii
.visible .entry _Z13conv2d_sharedPhPfiii(
	.param .u64 .ptr .align 1 _Z13conv2d_sharedPhPfiii_param_0,
	.param .u64 .ptr .align 1 _Z13conv2d_sharedPhPfiii_param_1,
	.param .u32 _Z13conv2d_sharedPhPfiii_param_2,
	.param .u32 _Z13conv2d_sharedPhPfiii_param_3,
	.param .u32 _Z13conv2d_sharedPhPfiii_param_4
)
{
	.reg .pred 	%p<19>;
	.reg .b16 	%rs<2>;
	.reg .b32 	%r<74>;
	.reg .b32 	%f<59>;
	.reg .b64 	%rd<9>;
	// demoted variable
	.shared .align 4 .b8 _ZZ13conv2d_sharedPhPfiiiE4tile[1600];
	ld.param.u64 	%rd1, [_Z13conv2d_sharedPhPfiii_param_0];
	ld.param.u64 	%rd2, [_Z13conv2d_sharedPhPfiii_param_1];
	ld.param.u32 	%r28, [_Z13conv2d_sharedPhPfiii_param_2];
	ld.param.u32 	%r29, [_Z13conv2d_sharedPhPfiii_param_3];
	ld.param.u32 	%r30, [_Z13conv2d_sharedPhPfiii_param_4];
	mov.u32 	%r1, %tid.x;
	mov.u32 	%r31, %ctaid.x;
	shl.b32 	%r32, %r31, 4;
	add.s32 	%r2, %r32, %r1;
	mov.u32 	%r3, %tid.y;
	mov.u32 	%r33, %ctaid.y;
	shl.b32 	%r34, %r33, 4;
	add.s32 	%r4, %r34, %r3;
	mul.lo.s32 	%r35, %r28, %r28;
	cvt.rn.f32.u32 	%f16, %r35;
	rcp.rn.f32 	%f1, %f16;
	shr.u32 	%r36, %r28, 31;
	add.s32 	%r37, %r28, %r36;
	shr.s32 	%r38, %r37, 1;
	sub.s32 	%r5, %r4, %r38;
	sub.s32 	%r6, %r2, %r38;
	or.b32  	%r39, %r5, %r6;
	setp.lt.s32 	%p1, %r39, 0;
	setp.ge.s32 	%p2, %r5, %r30;
	setp.ge.s32 	%p3, %r6, %r29;
	or.pred  	%p4, %p2, %p3;
	or.pred  	%p5, %p4, %p1;
	@%p5 bra 	$L__BB1_2;
	cvta.to.global.u64 	%rd3, %rd1;
	mad.lo.s32 	%r45, %r5, %r29, %r6;
	cvt.s64.s32 	%rd4, %r45;
	add.s64 	%rd5, %rd3, %rd4;
	ld.global.u8 	%rs1, [%rd5];
	cvt.rn.f32.u16 	%f17, %rs1;
	mov.u32 	%r46, _ZZ13conv2d_sharedPhPfiiiE4tile;
	mad.lo.s32 	%r47, %r3, 80, %r46;
	shl.b32 	%r48, %r1, 2;
	add.s32 	%r49, %r47, %r48;
	st.shared.f32 	[%r49], %f17;
	bra.uni 	$L__BB1_3;
$L__BB1_2:
	mov.u32 	%r40, _ZZ13conv2d_sharedPhPfiiiE4tile;
	mad.lo.s32 	%r41, %r3, 80, %r40;
	shl.b32 	%r42, %r1, 2;
	add.s32 	%r43, %r41, %r42;
	mov.b32 	%r44, 0;
	st.shared.u32 	[%r43], %r44;
$L__BB1_3:
	bar.sync 	0;
	or.b32  	%r50, %r1, %r3;
	and.b32  	%r51, %r50, 1008;
	setp.ne.s32 	%p6, %r51, 0;
	@%p6 bra 	$L__BB1_20;
	setp.lt.s32 	%p7, %r28, 1;
	mov.f32 	%f57, 0f00000000;
	@%p7 bra 	$L__BB1_18;
	and.b32  	%r7, %r28, 7;
	add.s32 	%r8, %r7, -1;
	and.b32  	%r9, %r28, 3;
	and.b32  	%r10, %r28, 2147483640;
	and.b32  	%r11, %r28, 1;
	neg.s32 	%r12, %r10;
	shl.b32 	%r53, %r1, 2;
	mov.u32 	%r54, _ZZ13conv2d_sharedPhPfiiiE4tile;
	add.s32 	%r55, %r53, %r54;
	add.s32 	%r13, %r55, 16;
	mov.f32 	%f57, 0f00000000;
	mov.b32 	%r68, 0;
$L__BB1_6:
	setp.lt.u32 	%p8, %r28, 8;
	add.s32 	%r15, %r68, %r3;
	mov.b32 	%r72, 0;
	@%p8 bra 	$L__BB1_9;
	mad.lo.s32 	%r69, %r15, 80, %r13;
	mov.u32 	%r70, %r12;
$L__BB1_8:
	.pragma "nounroll";
	ld.shared.f32 	%f21, [%r69+-16];
	fma.rn.f32 	%f22, %f1, %f21, %f57;
	ld.shared.f32 	%f23, [%r69+-12];
	fma.rn.f32 	%f24, %f1, %f23, %f22;
	ld.shared.f32 	%f25, [%r69+-8];
	fma.rn.f32 	%f26, %f1, %f25, %f24;
	ld.shared.f32 	%f27, [%r69+-4];
	fma.rn.f32 	%f28, %f1, %f27, %f26;
	ld.shared.f32 	%f29, [%r69];
	fma.rn.f32 	%f30, %f1, %f29, %f28;
	ld.shared.f32 	%f31, [%r69+4];
	fma.rn.f32 	%f32, %f1, %f31, %f30;
	ld.shared.f32 	%f33, [%r69+8];
	fma.rn.f32 	%f34, %f1, %f33, %f32;
	ld.shared.f32 	%f35, [%r69+12];
	fma.rn.f32 	%f57, %f1, %f35, %f34;
	add.s32 	%r70, %r70, 8;
	add.s32 	%r69, %r69, 32;
	setp.ne.s32 	%p9, %r70, 0;
	mov.u32 	%r72, %r10;
	@%p9 bra 	$L__BB1_8;
$L__BB1_9:
	setp.eq.s32 	%p10, %r7, 0;
	@%p10 bra 	$L__BB1_17;
	mad.lo.s32 	%r22, %r15, 80, %r54;
	setp.lt.u32 	%p11, %r8, 3;
	@%p11 bra 	$L__BB1_12;
	add.s32 	%r58, %r72, %r1;
	shl.b32 	%r59, %r58, 2;
	add.s32 	%r60, %r22, %r59;
	ld.shared.f32 	%f37, [%r60];
	fma.rn.f32 	%f38, %f1, %f37, %f57;
	ld.shared.f32 	%f39, [%r60+4];
	fma.rn.f32 	%f40, %f1, %f39, %f38;
	ld.shared.f32 	%f41, [%r60+8];
	fma.rn.f32 	%f42, %f1, %f41, %f40;
	ld.shared.f32 	%f43, [%r60+12];
	fma.rn.f32 	%f57, %f1, %f43, %f42;
	add.s32 	%r72, %r72, 4;
$L__BB1_12:
	setp.eq.s32 	%p12, %r9, 0;
	@%p12 bra 	$L__BB1_17;
	setp.eq.s32 	%p13, %r9, 1;
	@%p13 bra 	$L__BB1_15;
	add.s32 	%r61, %r72, %r1;
	shl.b32 	%r62, %r61, 2;
	add.s32 	%r63, %r22, %r62;
	ld.shared.f32 	%f45, [%r63];
	fma.rn.f32 	%f46, %f1, %f45, %f57;
	ld.shared.f32 	%f47, [%r63+4];
	fma.rn.f32 	%f57, %f1, %f47, %f46;
	add.s32 	%r72, %r72, 2;
$L__BB1_15:
	setp.eq.s32 	%p14, %r11, 0;
	@%p14 bra 	$L__BB1_17;
	add.s32 	%r64, %r72, %r1;
	shl.b32 	%r65, %r64, 2;
	add.s32 	%r66, %r22, %r65;
	ld.shared.f32 	%f48, [%r66];
	fma.rn.f32 	%f57, %f1, %f48, %f57;
$L__BB1_17:
	add.s32 	%r68, %r68, 1;
	setp.ne.s32 	%p15, %r68, %r28;
	@%p15 bra 	$L__BB1_6;
$L__BB1_18:
	setp.ge.s32 	%p16, %r4, %r30;
	setp.ge.s32 	%p17, %r2, %r29;
	or.pred  	%p18, %p17, %p16;
	@%p18 bra 	$L__BB1_20;
	mad.lo.s32 	%r67, %r29, %r4, %r2;
	cvta.to.global.u64 	%rd6, %rd2;
	mul.wide.s32 	%rd7, %r67, 4;
	add.s64 	%rd8, %rd6, %rd7;
	st.global.f32 	[%rd8], %f57;
$L__BB1_20:
	ret;

}
	// .globl	_Z18conv_separable_rowPhPfiii
.visible .entry _Z18conv_separable_rowPhPfiii(
	.param .u64 .ptr .align 1 _Z18conv_separable_rowPhPfiii_param_0,
	.param .u64 .ptr .align 1 _Z18conv_separable_rowPhPfiii_param_1,
	.param .u32 _Z18conv_separable_rowPhPfiii_param_2,
	.param .u32 _Z18conv_separable_rowPhPfiii_param_3,
	.param .u32 _Z18conv_separable_rowPhPfiii_param_4
)
{
	.reg .pred 	%p<17>;
	.reg .b16 	%rs<2>;
	.reg .b32 	%r<60>;
	.reg .b32 	%f<56>;
	.reg .b64 	%rd<9>;
	// demoted variable
	.shared .align 4 .b8 _ZZ18conv_separable_rowPhPfiiiE4tile[1280];
	ld.param.u64 	%rd1, [_Z18conv_separable_rowPhPfiii_param_0];
	ld.param.u64 	%rd2, [_Z18conv_separable_rowPhPfiii_param_1];
	ld.param.u32 	%r21, [_Z18conv_separable_rowPhPfiii_param_2];
	ld.param.u32 	%r22, [_Z18conv_separable_rowPhPfiii_param_3];
	ld.param.u32 	%r23, [_Z18conv_separable_rowPhPfiii_param_4];
	mov.u32 	%r1, %tid.x;
	mov.u32 	%r24, %ctaid.x;
	shl.b32 	%r25, %r24, 4;
	add.s32 	%r2, %r25, %r1;
	mov.u32 	%r3, %tid.y;
	mov.u32 	%r26, %ctaid.y;
	mov.u32 	%r27, %ntid.y;
	mad.lo.s32 	%r4, %r26, %r27, %r3;
	mul.lo.s32 	%r28, %r21, %r21;
	cvt.rn.f32.u32 	%f14, %r28;
	rcp.rn.f32 	%f1, %f14;
	shr.u32 	%r29, %r21, 31;
	add.s32 	%r30, %r21, %r29;
	shr.s32 	%r31, %r30, 1;
	sub.s32 	%r5, %r2, %r31;
	setp.lt.s32 	%p1, %r5, 0;
	setp.ge.s32 	%p2, %r5, %r22;
	mov.u32 	%r32, _ZZ18conv_separable_rowPhPfiiiE4tile;
	mad.lo.s32 	%r6, %r3, 80, %r32;
	or.pred  	%p3, %p1, %p2;
	@%p3 bra 	$L__BB2_2;
	cvta.to.global.u64 	%rd3, %rd1;
	mad.lo.s32 	%r36, %r22, %r4, %r5;
	cvt.s64.s32 	%rd4, %r36;
	add.s64 	%rd5, %rd3, %rd4;
	ld.global.u8 	%rs1, [%rd5];
	cvt.rn.f32.u16 	%f15, %rs1;
	shl.b32 	%r37, %r1, 2;
	add.s32 	%r38, %r6, %r37;
	st.shared.f32 	[%r38], %f15;
	bra.uni 	$L__BB2_3;
$L__BB2_2:
	shl.b32 	%r33, %r1, 2;
	add.s32 	%r34, %r6, %r33;
	mov.b32 	%r35, 0;
	st.shared.u32 	[%r34], %r35;
$L__BB2_3:
	bar.sync 	0;
	setp.gt.u32 	%p4, %r1, 15;
	setp.ge.s32 	%p5, %r4, %r23;
	or.pred  	%p6, %p4, %p5;
	@%p6 bra 	$L__BB2_18;
	setp.lt.s32 	%p7, %r21, 1;
	mov.f32 	%f55, 0f00000000;
	@%p7 bra 	$L__BB2_16;
	and.b32  	%r7, %r21, 7;
	setp.lt.u32 	%p8, %r21, 8;
	mov.f32 	%f55, 0f00000000;
	mov.b32 	%r58, 0;
	@%p8 bra 	$L__BB2_8;
	and.b32  	%r58, %r21, 2147483640;
	neg.s32 	%r56, %r58;
	shl.b32 	%r40, %r1, 2;
	mad.lo.s32 	%r41, %r3, 80, %r40;
	add.s32 	%r43, %r41, %r32;
	add.s32 	%r55, %r43, 16;
	mov.f32 	%f55, 0f00000000;
$L__BB2_7:
	.pragma "nounroll";
	ld.shared.f32 	%f20, [%r55+-16];
	fma.rn.f32 	%f21, %f1, %f20, %f55;
	ld.shared.f32 	%f22, [%r55+-12];
	fma.rn.f32 	%f23, %f1, %f22, %f21;
	ld.shared.f32 	%f24, [%r55+-8];
	fma.rn.f32 	%f25, %f1, %f24, %f23;
	ld.shared.f32 	%f26, [%r55+-4];
	fma.rn.f32 	%f27, %f1, %f26, %f25;
	ld.shared.f32 	%f28, [%r55];
	fma.rn.f32 	%f29, %f1, %f28, %f27;
	ld.shared.f32 	%f30, [%r55+4];
	fma.rn.f32 	%f31, %f1, %f30, %f29;
	ld.shared.f32 	%f32, [%r55+8];
	fma.rn.f32 	%f33, %f1, %f32, %f31;
	ld.shared.f32 	%f34, [%r55+12];
	fma.rn.f32 	%f55, %f1, %f34, %f33;
	add.s32 	%r56, %r56, 8;
	add.s32 	%r55, %r55, 32;
	setp.ne.s32 	%p9, %r56, 0;
	@%p9 bra 	$L__BB2_7;
$L__BB2_8:
	setp.eq.s32 	%p10, %r7, 0;
	@%p10 bra 	$L__BB2_16;
	and.b32  	%r16, %r21, 3;
	setp.lt.u32 	%p11, %r7, 4;
	@%p11 bra 	$L__BB2_11;
	add.s32 	%r44, %r58, %r1;
	shl.b32 	%r45, %r44, 2;
	add.s32 	%r46, %r6, %r45;
	ld.shared.f32 	%f36, [%r46];
	fma.rn.f32 	%f37, %f1, %f36, %f55;
	ld.shared.f32 	%f38, [%r46+4];
	fma.rn.f32 	%f39, %f1, %f38, %f37;
	ld.shared.f32 	%f40, [%r46+8];
	fma.rn.f32 	%f41, %f1, %f40, %f39;
	ld.shared.f32 	%f42, [%r46+12];
	fma.rn.f32 	%f55, %f1, %f42, %f41;
	add.s32 	%r58, %r58, 4;
$L__BB2_11:
	setp.eq.s32 	%p12, %r16, 0;
	@%p12 bra 	$L__BB2_16;
	setp.eq.s32 	%p13, %r16, 1;
	@%p13 bra 	$L__BB2_14;
	add.s32 	%r47, %r58, %r1;
	shl.b32 	%r48, %r47, 2;
	add.s32 	%r49, %r6, %r48;
	ld.shared.f32 	%f44, [%r49];
	fma.rn.f32 	%f45, %f1, %f44, %f55;
	ld.shared.f32 	%f46, [%r49+4];
	fma.rn.f32 	%f55, %f1, %f46, %f45;
	add.s32 	%r58, %r58, 2;
$L__BB2_14:
	and.b32  	%r50, %r21, 1;
	setp.eq.b32 	%p14, %r50, 1;
	not.pred 	%p15, %p14;
	@%p15 bra 	$L__BB2_16;
	add.s32 	%r51, %r58, %r1;
	shl.b32 	%r52, %r51, 2;
	add.s32 	%r53, %r6, %r52;
	ld.shared.f32 	%f47, [%r53];
	fma.rn.f32 	%f55, %f1, %f47, %f55;
$L__BB2_16:
	setp.ge.s32 	%p16, %r2, %r22;
	@%p16 bra 	$L__BB2_18;
	mad.lo.s32 	%r54, %r22, %r4, %r2;
	cvta.to.global.u64 	%rd6, %rd2;
	mul.wide.s32 	%rd7, %r54, 4;
	add.s64 	%rd8, %rd6, %rd7;
	st.global.f32 	[%rd8], %f55;
$L__BB2_18:
	ret;

}
	// .globl	_Z18conv_separable_colPfS_iii
.visible .entry _Z18conv_separable_colPfS_iii(
	.param .u64 .ptr .align 1 _Z18conv_separable_colPfS_iii_param_0,
	.param .u64 .ptr .align 1 _Z18conv_separable_colPfS_iii_param_1,
	.param .u32 _Z18conv_separable_colPfS_iii_param_2,
	.param .u32 _Z18conv_separable_colPfS_iii_param_3,
	.param .u32 _Z18conv_separable_colPfS_iii_param_4
)
{
	.reg .pred 	%p<17>;
	.reg .b32 	%r<77>;
	.reg .b32 	%f<84>;
	.reg .b64 	%rd<9>;
	// demoted variable
	.shared .align 4 .b8 _ZZ18conv_separable_colPfS_iiiE4tile[1280];
	ld.param.u64 	%rd1, [_Z18conv_separable_colPfS_iii_param_0];
	ld.param.u64 	%rd2, [_Z18conv_separable_colPfS_iii_param_1];
	ld.param.u32 	%r28, [_Z18conv_separable_colPfS_iii_param_2];
	ld.param.u32 	%r29, [_Z18conv_separable_colPfS_iii_param_3];
	ld.param.u32 	%r30, [_Z18conv_separable_colPfS_iii_param_4];
	mov.u32 	%r1, %tid.x;
	mov.u32 	%r31, %ctaid.x;
	mov.u32 	%r32, %ntid.x;
	mad.lo.s32 	%r2, %r31, %r32, %r1;
	mov.u32 	%r3, %tid.y;
	mov.u32 	%r33, %ctaid.y;
	shl.b32 	%r34, %r33, 4;
	add.s32 	%r4, %r34, %r3;
	shr.u32 	%r35, %r28, 31;
	add.s32 	%r36, %r28, %r35;
	shr.s32 	%r37, %r36, 1;
	sub.s32 	%r5, %r4, %r37;
	setp.lt.s32 	%p1, %r5, 0;
	setp.ge.s32 	%p2, %r5, %r30;
	or.pred  	%p3, %p1, %p2;
	@%p3 bra 	$L__BB3_2;
	cvta.to.global.u64 	%rd3, %rd1;
	mad.lo.s32 	%r44, %r5, %r29, %r2;
	mul.wide.s32 	%rd4, %r44, 4;
	add.s64 	%rd5, %rd3, %rd4;
	ld.global.f32 	%f14, [%rd5];
	shl.b32 	%r45, %r3, 6;
	mov.u32 	%r46, _ZZ18conv_separable_colPfS_iiiE4tile;
	add.s32 	%r47, %r46, %r45;
	shl.b32 	%r48, %r1, 2;
	add.s32 	%r49, %r47, %r48;
	st.shared.f32 	[%r49], %f14;
	bra.uni 	$L__BB3_3;
$L__BB3_2:
	shl.b32 	%r38, %r3, 6;
	mov.u32 	%r39, _ZZ18conv_separable_colPfS_iiiE4tile;
	add.s32 	%r40, %r39, %r38;
	shl.b32 	%r41, %r1, 2;
	add.s32 	%r42, %r40, %r41;
	mov.b32 	%r43, 0;
	st.shared.u32 	[%r42], %r43;
$L__BB3_3:
	bar.sync 	0;
	setp.gt.u32 	%p4, %r3, 3;
	setp.ge.s32 	%p5, %r2, %r29;
	or.pred  	%p6, %p4, %p5;
	@%p6 bra 	$L__BB3_19;
	setp.lt.s32 	%p7, %r28, 1;
	mov.f32 	%f83, 0f00000000;
	@%p7 bra 	$L__BB3_17;
	and.b32  	%r6, %r28, 15;
	setp.lt.u32 	%p8, %r28, 16;
	mov.f32 	%f83, 0f00000000;
	mov.b32 	%r73, 0;
	@%p8 bra 	$L__BB3_8;
	and.b32  	%r73, %r28, 2147483632;
	neg.s32 	%r71, %r73;
	shl.b32 	%r51, %r3, 6;
	shl.b32 	%r52, %r1, 2;
	add.s32 	%r53, %r51, %r52;
	mov.u32 	%r54, _ZZ18conv_separable_colPfS_iiiE4tile;
	add.s32 	%r55, %r53, %r54;
	add.s32 	%r70, %r55, 512;
	mov.f32 	%f83, 0f00000000;
$L__BB3_7:
	.pragma "nounroll";
	ld.shared.f32 	%f19, [%r70+-512];
	add.f32 	%f20, %f83, %f19;
	ld.shared.f32 	%f21, [%r70+-448];
	add.f32 	%f22, %f20, %f21;
	ld.shared.f32 	%f23, [%r70+-384];
	add.f32 	%f24, %f22, %f23;
	ld.shared.f32 	%f25, [%r70+-320];
	add.f32 	%f26, %f24, %f25;
	ld.shared.f32 	%f27, [%r70+-256];
	add.f32 	%f28, %f26, %f27;
	ld.shared.f32 	%f29, [%r70+-192];
	add.f32 	%f30, %f28, %f29;
	ld.shared.f32 	%f31, [%r70+-128];
	add.f32 	%f32, %f30, %f31;
	ld.shared.f32 	%f33, [%r70+-64];
	add.f32 	%f34, %f32, %f33;
	ld.shared.f32 	%f35, [%r70];
	add.f32 	%f36, %f34, %f35;
	ld.shared.f32 	%f37, [%r70+64];
	add.f32 	%f38, %f36, %f37;
	ld.shared.f32 	%f39, [%r70+128];
	add.f32 	%f40, %f38, %f39;
	ld.shared.f32 	%f41, [%r70+192];
	add.f32 	%f42, %f40, %f41;
	ld.shared.f32 	%f43, [%r70+256];
	add.f32 	%f44, %f42, %f43;
	ld.shared.f32 	%f45, [%r70+320];
	add.f32 	%f46, %f44, %f45;
	ld.shared.f32 	%f47, [%r70+384];
	add.f32 	%f48, %f46, %f47;
	ld.shared.f32 	%f49, [%r70+448];
	add.f32 	%f83, %f48, %f49;
	add.s32 	%r71, %r71, 16;
	add.s32 	%r70, %r70, 1024;
	setp.ne.s32 	%p9, %r71, 0;
	@%p9 bra 	$L__BB3_7;
$L__BB3_8:
	setp.eq.s32 	%p10, %r6, 0;
	@%p10 bra 	$L__BB3_17;
	shl.b32 	%r56, %r1, 2;
	mov.u32 	%r57, _ZZ18conv_separable_colPfS_iiiE4tile;
	add.s32 	%r15, %r57, %r56;
	and.b32  	%r16, %r28, 7;
	setp.lt.u32 	%p11, %r6, 8;
	@%p11 bra 	$L__BB3_11;
	add.s32 	%r58, %r73, %r3;
	shl.b32 	%r59, %r58, 6;
	add.s32 	%r60, %r15, %r59;
	ld.shared.f32 	%f51, [%r60];
	add.f32 	%f52, %f83, %f51;
	ld.shared.f32 	%f53, [%r60+64];
	add.f32 	%f54, %f52, %f53;
	ld.shared.f32 	%f55, [%r60+128];
	add.f32 	%f56, %f54, %f55;
	ld.shared.f32 	%f57, [%r60+192];
	add.f32 	%f58, %f56, %f57;
	ld.shared.f32 	%f59, [%r60+256];
	add.f32 	%f60, %f58, %f59;
	ld.shared.f32 	%f61, [%r60+320];
	add.f32 	%f62, %f60, %f61;
	ld.shared.f32 	%f63, [%r60+384];
	add.f32 	%f64, %f62, %f63;
	ld.shared.f32 	%f65, [%r60+448];
	add.f32 	%f83, %f64, %f65;
	add.s32 	%r73, %r73, 8;
$L__BB3_11:
	setp.eq.s32 	%p12, %r16, 0;
	@%p12 bra 	$L__BB3_17;
	and.b32  	%r19, %r28, 3;
	setp.lt.u32 	%p13, %r16, 4;
	@%p13 bra 	$L__BB3_14;
	add.s32 	%r61, %r73, %r3;
	shl.b32 	%r62, %r61, 6;
	add.s32 	%r63, %r15, %r62;
	ld.shared.f32 	%f67, [%r63];
	add.f32 	%f68, %f83, %f67;
	ld.shared.f32 	%f69, [%r63+64];
	add.f32 	%f70, %f68, %f69;
	ld.shared.f32 	%f71, [%r63+128];
	add.f32 	%f72, %f70, %f71;
	ld.shared.f32 	%f73, [%r63+192];
	add.f32 	%f83, %f72, %f73;
	add.s32 	%r73, %r73, 4;
$L__BB3_14:
	setp.eq.s32 	%p14, %r19, 0;
	@%p14 bra 	$L__BB3_17;
	add.s32 	%r64, %r3, %r73;
	shl.b32 	%r65, %r64, 6;
	add.s32 	%r67, %r65, %r56;
	add.s32 	%r76, %r57, %r67;
	neg.s32 	%r75, %r19;
$L__BB3_16:
	.pragma "nounroll";
	ld.shared.f32 	%f74, [%r76];
	add.f32 	%f83, %f83, %f74;
	add.s32 	%r76, %r76, 64;
	add.s32 	%r75, %r75, 1;
	setp.ne.s32 	%p15, %r75, 0;
	@%p15 bra 	$L__BB3_16;
$L__BB3_17:
	setp.ge.s32 	%p16, %r4, %r30;
	@%p16 bra 	$L__BB3_19;
	mad.lo.s32 	%r69, %r29, %r4, %r2;
	cvta.to.global.u64 	%rd6, %rd2;
	mul.wide.s32 	%rd7, %r69, 4;
	add.s64 	%rd8, %rd6, %rd7;
	st.global.f32 	[%rd8], %f83;
$L__BB3_19:
	ret;

}


// ===== COMPILED SASS (sm_100) =====

	.target	sm_100

	.elftype	@"ET_EXEC"


//--------------------- .note.nv.tkinfo           --------------------------
	.section	.note.nv.tkinfo,"",@"SHT_NOTE"
	.sectionflags	@"SHF_NOTE_NV_TKINFO"
	.tkinfo
        /*0018*/ 	.word	0x00000002
        /*0030*/ 	.string	""
        /*0030*/ 	.string	"ptxas"
        /*0030*/ 	.string	"Cuda compilation tools, release 13.0, V13.0.88"
        /*0030*/ 	.string	"Build cuda_13.0.r13.0/compiler.36424714_0"
        /*0030*/ 	.string	"-arch sm_100 -m 64 "



//--------------------- .note.nv.cuinfo           --------------------------
	.section	.note.nv.cuinfo,"",@"SHT_NOTE"
	.sectionflags	@"SHF_NOTE_NV_CUINFO"
        /*0018*/ 	.short	0x0002
        /*001a*/ 	.short	0x0064
        /*001c*/ 	.short	0x0082
	.zero		2


//--------------------- .nv.info                  --------------------------
	.section	.nv.info,"",@"SHT_CUDA_INFO"
	.align	4


	//----- nvinfo : EIATTR_REGCOUNT
	.align		4
        /*0000*/ 	.byte	0x04, 0x2f
        /*0002*/ 	.short	(.L_1 - .L_0)
	.align		4
.L_0:
        /*0004*/ 	.word	index@(_Z6conv2dPhPfiii)
        /*0008*/ 	.word	0x00000014


	//----- nvinfo : EIATTR_FRAME_SIZE
	.align		4
.L_1:
        /*000c*/ 	.byte	0x04, 0x11
        /*000e*/ 	.short	(.L_3 - .L_2)
	.align		4
.L_2:
        /*0010*/ 	.word	index@($__internal_2_$__cuda_sm20_rcp_rn_f32_slowpath)
        /*0014*/ 	.word	0x00000000


	//----- nvinfo : EIATTR_FRAME_SIZE
	.align		4
.L_3:
        /*0018*/ 	.byte	0x04, 0x11
        /*001a*/ 	.short	(.L_5 - .L_4)
	.align		4
.L_4:
        /*001c*/ 	.word	index@(_Z6conv2dPhPfiii)
        /*0020*/ 	.word	0x00000000


	//----- nvinfo : EIATTR_REGCOUNT
	.align		4
.L_5:
        /*0024*/ 	.byte	0x04, 0x2f
        /*0026*/ 	.short	(.L_7 - .L_6)
	.align		4
.L_6:
        /*0028*/ 	.word	index@(_Z13conv2d_sharedPhPfiii)
        /*002c*/ 	.word	0x0000001b


	//----- nvinfo : EIATTR_FRAME_SIZE
	.align		4
.L_7:
        /*0030*/ 	.byte	0x04, 0x11
        /*0032*/ 	.short	(.L_9 - .L_8)
	.align		4
.L_8:
        /*0034*/ 	.word	index@($__internal_1_$__cuda_sm20_rcp_rn_f32_slowpath)
        /*0038*/ 	.word	0x00000000


	//----- nvinfo : EIATTR_FRAME_SIZE
	.align		4
.L_9:
        /*003c*/ 	.byte	0x04, 0x11
        /*003e*/ 	.short	(.L_11 - .L_10)
	.align		4
.L_10:
        /*0040*/ 	.word	index@(_Z13conv2d_sharedPhPfiii)
        /*0044*/ 	.word	0x00000000


	//----- nvinfo : EIATTR_REGCOUNT
	.align		4
.L_11:
        /*0048*/ 	.byte	0x04, 0x2f
        /*004a*/ 	.short	(.L_13 - .L_12)
	.align		4
.L_12:
        /*004c*/ 	.word	index@(_Z18conv_separable_rowPhPfiii)
        /*0050*/ 	.word	0x0000001d


	//----- nvinfo : EIATTR_FRAME_SIZE
	.align		4
.L_13:
        /*0054*/ 	.byte	0x04, 0x11
        /*0056*/ 	.short	(.L_15 - .L_14)
	.align		4
.L_14:
        /*0058*/ 	.word	index@($__internal_0_$__cuda_sm20_rcp_rn_f32_slowpath)
        /*005c*/ 	.word	0x00000000


	//----- nvinfo : EIATTR_FRAME_SIZE
	.align		4
.L_15:
        /*0060*/ 	.byte	0x04, 0x11
        /*0062*/ 	.short	(.L_17 - .L_16)
	.align		4
.L_16:
        /*0064*/ 	.word	index@(_Z18conv_separable_rowPhPfiii)
        /*0068*/ 	.word	0x00000000


	//----- nvinfo : EIATTR_REGCOUNT
	.align		4
.L_17:
        /*006c*/ 	.byte	0x04, 0x2f
        /*006e*/ 	.short	(.L_19 - .L_18)
	.align		4
.L_18:
        /*0070*/ 	.word	index@(_Z18conv_separable_colPfS_iii)
        /*0074*/ 	.word	0x00000019


	//----- nvinfo : EIATTR_FRAME_SIZE
	.align		4
.L_19:
        /*0078*/ 	.byte	0x04, 0x11
        /*007a*/ 	.short	(.L_21 - .L_20)
	.align		4
.L_20:
        /*007c*/ 	.word	index@(_Z18conv_separable_colPfS_iii)
        /*0080*/ 	.word	0x00000000


	//----- nvinfo : EIATTR_MIN_STACK_SIZE
	.align		4
.L_21:
        /*0084*/ 	.byte	0x04, 0x12
        /*0086*/ 	.short	(.L_23 - .L_22)
	.align		4
.L_22:
        /*0088*/ 	.word	index@(_Z18conv_separable_colPfS_iii)
        /*008c*/ 	.word	0x00000000


	//----- nvinfo : EIATTR_MIN_STACK_SIZE
	.align		4
.L_23:
        /*0090*/ 	.byte	0x04, 0x12
        /*0092*/ 	.short	(.L_25 - .L_24)
	.align		4
.L_24:
        /*0094*/ 	.word	index@(_Z18conv_separable_rowPhPfiii)
        /*0098*/ 	.word	0x00000000


	//----- nvinfo : EIATTR_MIN_STACK_SIZE
	.align		4
.L_25:
        /*009c*/ 	.byte	0x04, 0x12
        /*009e*/ 	.short	(.L_27 - .L_26)
	.align		4
.L_26:
        /*00a0*/ 	.word	index@(_Z13conv2d_sharedPhPfiii)
        /*00a4*/ 	.word	0x00000000


	//----- nvinfo : EIATTR_MIN_STACK_SIZE
	.align		4
.L_27:
        /*00a8*/ 	.byte	0x04, 0x12
        /*00aa*/ 	.short	(.L_29 - .L_28)
	.align		4
.L_28:
        /*00ac*/ 	.word	index@(_Z6conv2dPhPfiii)
        /*00b0*/ 	.word	0x00000000
.L_29:


//--------------------- .nv.compat                --------------------------
	.section	.nv.compat,"",@"SHT_CUDA_COMPAT_INFO"
	.align	4
        /*0000*/ 	.byte	0x02, 0x09, 0x00, 0x00, 0x02, 0x02, 0x01, 0x00, 0x02, 0x05, 0x05, 0x00, 0x03, 0x07, 0x01, 0x01
        /*0010*/ 	.byte	0x02, 0x03, 0x00, 0x00, 0x02, 0x06, 0x01, 0x00, 0x04, 0x0b, 0x08, 0x00, 0x09, 0x00, 0x00, 0x00
        /*0020*/ 	.byte	0x00, 0x00, 0x00, 0x00


//--------------------- .nv.info._Z18conv_separable_colPfS_iii --------------------------
	.section	.nv.info._Z18conv_separable_colPfS_iii,"",@"SHT_CUDA_INFO"
	.sectionflags	@""
	.align	4


	//----- nvinfo : EIATTR_CUDA_API_VERSION
	.align		4
        /*0000*/ 	.byte	0x04, 0x37
        /*0002*/ 	.short	(.L_31 - .L_30)
.L_30:
        /*0004*/ 	.word	0x00000082


	//----- nvinfo : EIATTR_KPARAM_INFO
	.align		4
.L_31:
        /*0008*/ 	.byte	0x04, 0x17
        /*000a*/ 	.short	(.L_33 - .L_32)
.L_32:
        /*000c*/ 	.word	0x00000000
        /*0010*/ 	.short	0x0004
        /*0012*/ 	.short	0x0018
        /*0014*/ 	.byte	0x00, 0xf0, 0x11, 0x00


	//----- nvinfo : EIATTR_KPARAM_INFO
	.align		4
.L_33:
        /*0018*/ 	.byte	0x04, 0x17
        /*001a*/ 	.short	(.L_35 - .L_34)
.L_34:
        /*001c*/ 	.word	0x00000000
        /*0020*/ 	.short	0x0003
        /*0022*/ 	.short	0x0014
        /*0024*/ 	.byte	0x00, 0xf0, 0x11, 0x00


	//----- nvinfo : EIATTR_KPARAM_INFO
	.align		4
.L_35:
        /*0028*/ 	.byte	0x04, 0x17
        /*002a*/ 	.short	(.L_37 - .L_36)
.L_36:
        /*002c*/ 	.word	0x00000000
        /*0030*/ 	.short	0x0002
        /*0032*/ 	.short	0x0010
        /*0034*/ 	.byte	0x00, 0xf0, 0x11, 0x00


	//----- nvinfo : EIATTR_KPARAM_INFO
	.align		4
.L_37:
        /*0038*/ 	.byte	0x04, 0x17
        /*003a*/ 	.short	(.L_39 - .L_38)
.L_38:
        /*003c*/ 	.word	0x00000000
        /*0040*/ 	.short	0x0001
        /*0042*/ 	.short	0x0008
        /*0044*/ 	.byte	0x00, 0xf5, 0x21, 0x00


	//----- nvinfo : EIATTR_KPARAM_INFO
	.align		4
.L_39:
        /*0048*/ 	.byte	0x04, 0x17
        /*004a*/ 	.short	(.L_41 - .L_40)
.L_40:
        /*004c*/ 	.word	0x00000000
        /*0050*/ 	.short	0x0000
        /*0052*/ 	.short	0x0000
        /*0054*/ 	.byte	0x00, 0xf5, 0x21, 0x00


	//----- nvinfo : EIATTR_SPARSE_MMA_MASK
	.align		4
.L_41:
        /*0058*/ 	.byte	0x03, 0x50
        /*005a*/ 	.short	0x0000


	//----- nvinfo : EIATTR_MAXREG_COUNT
	.align		4
        /*005c*/ 	.byte	0x03, 0x1b
        /*005e*/ 	.short	0x00ff


	//----- nvinfo : EIATTR_NUM_BARRIERS
	.align		4
        /*0060*/ 	.byte	0x02, 0x4c
        /*0062*/ 	.byte	0x01
	.zero		1


	//----- nvinfo : EIATTR_MERCURY_ISA_VERSION
	.align		4
        /*0064*/ 	.byte	0x03, 0x5f
        /*0066*/ 	.short	0x0101


	//----- nvinfo : EIATTR_VRC_CTA_INIT_COUNT
	.align		4
        /*0068*/ 	.byte	0x02, 0x4a
	.zero		1
	.zero		1


	//----- nvinfo : EIATTR_EXIT_INSTR_OFFSETS
	.align		4
        /*006c*/ 	.byte	0x04, 0x1c
        /*006e*/ 	.short	(.L_43 - .L_42)


	//   ....[0]....
.L_42:
        /*0070*/ 	.word	0x00000230


	//   ....[1]....
        /*0074*/ 	.word	0x000008d0


	//   ....[2]....
        /*0078*/ 	.word	0x00000920


	//----- nvinfo : EIATTR_CBANK_PARAM_SIZE
	.align		4
.L_43:
        /*007c*/ 	.byte	0x03, 0x19
        /*007e*/ 	.short	0x001c


	//----- nvinfo : EIATTR_PARAM_CBANK
	.align		4
        /*0080*/ 	.byte	0x04, 0x0a
        /*0082*/ 	.short	(.L_45 - .L_44)
	.align		4
.L_44:
        /*0084*/ 	.word	index@(.nv.constant0._Z18conv_separable_colPfS_iii)
        /*0088*/ 	.short	0x0380
        /*008a*/ 	.short	0x001c


	//----- nvinfo : EIATTR_SW_WAR
	.align		4
.L_45:
        /*008c*/ 	.byte	0x04, 0x36
        /*008e*/ 	.short	(.L_47 - .L_46)
.L_46:
        /*0090*/ 	.word	0x00000008
.L_47:


//--------------------- .nv.info._Z18conv_separable_rowPhPfiii --------------------------
	.section	.nv.info._Z18conv_separable_rowPhPfiii,"",@"SHT_CUDA_INFO"
	.sectionflags	@""
	.align	4


	//----- nvinfo : EIATTR_CUDA_API_VERSION
	.align		4
        /*0000*/ 	.byte	0x04, 0x37
        /*0002*/ 	.short	(.L_49 - .L_48)
.L_48:
        /*0004*/ 	.word	0x00000082


	//----- nvinfo : EIATTR_KPARAM_INFO
	.align		4
.L_49:
        /*0008*/ 	.byte	0x04, 0x17
        /*000a*/ 	.short	(.L_51 - .L_50)
.L_50:
        /*000c*/ 	.word	0x00000000
        /*0010*/ 	.short	0x0004
        /*0012*/ 	.short	0x0018
        /*0014*/ 	.byte	0x00, 0xf0, 0x11, 0x00


	//----- nvinfo : EIATTR_KPARAM_INFO
	.align		4
.L_51:
        /*0018*/ 	.byte	0x04, 0x17
        /*001a*/ 	.short	(.L_53 - .L_52)
.L_52:
        /*001c*/ 	.word	0x00000000
        /*0020*/ 	.short	0x0003
        /*0022*/ 	.short	0x0014
        /*0024*/ 	.byte	0x00, 0xf0, 0x11, 0x00


	//----- nvinfo : EIATTR_KPARAM_INFO
	.align		4
.L_53:
        /*0028*/ 	.byte	0x04, 0x17
        /*002a*/ 	.short	(.L_55 - .L_54)
.L_54:
        /*002c*/ 	.word	0x00000000
        /*0030*/ 	.short	0x0002
        /*0032*/ 	.short	0x0010
        /*0034*/ 	.byte	0x00, 0xf0, 0x11, 0x00


	//----- nvinfo : EIATTR_KPARAM_INFO
	.align		4
.L_55:
        /*0038*/ 	.byte	0x04, 0x17
        /*003a*/ 	.short	(.L_57 - .L_56)
.L_56:
        /*003c*/ 	.word	0x00000000
        /*0040*/ 	.short	0x0001
        /*0042*/ 	.short	0x0008
        /*0044*/ 	.byte	0x00, 0xf5, 0x21, 0x00


	//----- nvinfo : EIATTR_KPARAM_INFO
	.align		4
.L_57:
        /*0048*/ 	.byte	0x04, 0x17
        /*004a*/ 	.short	(.L_59 - .L_58)
.L_58:
        /*004c*/ 	.word	0x00000000
        /*0050*/ 	.short	0x0000
        /*0052*/ 	.short	0x0000
        /*0054*/ 	.byte	0x00, 0xf5, 0x21, 0x00


	//----- nvinfo : EIATTR_SPARSE_MMA_MASK
	.align		4
.L_59:
        /*0058*/ 	.byte	0x03, 0x50
        /*005a*/ 	.short	0x0000


	//----- nvinfo : EIATTR_MAXREG_COUNT
	.align		4
        /*005c*/ 	.byte	0x03, 0x1b
        /*005e*/ 	.short	0x00ff


	//----- nvinfo : EIATTR_NUM_BARRIERS
	.align		4
        /*0060*/ 	.byte	0x02, 0x4c
        /*0062*/ 	.byte	0x01
	.zero		1


	//----- nvinfo : EIATTR_MERCURY_ISA_VERSION
	.align		4
        /*0064*/ 	.byte	0x03, 0x5f
        /*0066*/ 	.short	0x0101


	//----- nvinfo : EIATTR_VRC_CTA_INIT_COUNT
	.align		4
        /*0068*/ 	.byte	0x02, 0x4a
	.zero		1
	.zero		1


	//----- nvinfo : EIATTR_EXIT_INSTR_OFFSETS
	.align		4
        /*006c*/ 	.byte	0x04, 0x1c
        /*006e*/ 	.short	(.L_61 - .L_60)


	//   ....[0]....
.L_60:
        /*0070*/ 	.word	0x000002e0


	//   ....[1]....
        /*0074*/ 	.word	0x00000730


	//   ....[2]....
        /*0078*/ 	.word	0x00000780


	//----- nvinfo : EIATTR_CRS_STACK_SIZE
	.align		4
.L_61:
        /*007c*/ 	.byte	0x04, 0x1e
        /*007e*/ 	.short	(.L_63 - .L_62)
.L_62:
        /*0080*/ 	.word	0x00000000


	//----- nvinfo : EIATTR_CBANK_PARAM_SIZE
	.align		4
.L_63:
        /*0084*/ 	.byte	0x03, 0x19
        /*0086*/ 	.short	0x001c


	//----- nvinfo : EIATTR_PARAM_CBANK
	.align		4
        /*0088*/ 	.byte	0x04, 0x0a
        /*008a*/ 	.short	(.L_65 - .L_64)
	.align		4
.L_64:
        /*008c*/ 	.word	index@(.nv.constant0._Z18conv_separable_rowPhPfiii)
        /*0090*/ 	.short	0x0380
        /*0092*/ 	.short	0x001c


	//----- nvinfo : EIATTR_SW_WAR
	.align		4
.L_65:
        /*0094*/ 	.byte	0x04, 0x36
        /*0096*/ 	.short	(.L_67 - .L_66)
.L_66:
        /*0098*/ 	.word	0x00000008
.L_67:


//--------------------- .nv.info._Z13conv2d_sharedPhPfiii --------------------------
	.section	.nv.info._Z13conv2d_sharedPhPfiii,"",@"SHT_CUDA_INFO"
	.sectionflags	@""
	.align	4


	//----- nvinfo : EIATTR_CUDA_API_VERSION
	.align		4
        /*0000*/ 	.byte	0x04, 0x37
        /*0002*/ 	.short	(.L_69 - .L_68)
.L_68:
        /*0004*/ 	.word	0x00000082


	//----- nvinfo : EIATTR_KPARAM_INFO
	.align		4
.L_69:
        /*0008*/ 	.byte	0x04, 0x17
        /*000a*/ 	.short	(.L_71 - .L_70)
.L_70:
        /*000c*/ 	.word	0x00000000
        /*0010*/ 	.short	0x0004
        /*0012*/ 	.short	0x0018
        /*0014*/ 	.byte	0x00, 0xf0, 0x11, 0x00


	//----- nvinfo : EIATTR_KPARAM_INFO
	.align		4
.L_71:
        /*0018*/ 	.byte	0x04, 0x17
        /*001a*/ 	.short	(.L_73 - .L_72)
.L_72:
        /*001c*/ 	.word	0x00000000
        /*0020*/ 	.short	0x0003
        /*0022*/ 	.short	0x0014
        /*0024*/ 	.byte	0x00, 0xf0, 0x11, 0x00


	//----- nvinfo : EIATTR_KPARAM_INFO
	.align		4
.L_73:
        /*0028*/ 	.byte	0x04, 0x17
        /*002a*/ 	.short	(.L_75 - .L_74)
.L_74:
        /*002c*/ 	.word	0x00000000
        /*0030*/ 	.short	0x0002
        /*0032*/ 	.short	0x0010
        /*0034*/ 	.byte	0x00, 0xf0, 0x11, 0x00


	//----- nvinfo : EIATTR_KPARAM_INFO
	.align		4
.L_75:
        /*0038*/ 	.byte	0x04, 0x17
        /*003a*/ 	.short	(.L_77 - .L_76)
.L_76:
        /*003c*/ 	.word	0x00000000
        /*0040*/ 	.short	0x0001
        /*0042*/ 	.short	0x0008
        /*0044*/ 	.byte	0x00, 0xf5, 0x21, 0x00


	//----- nvinfo : EIATTR_KPARAM_INFO
	.align		4
.L_77:
        /*0048*/ 	.byte	0x04, 0x17
        /*004a*/ 	.short	(.L_79 - .L_78)
.L_78:
        /*004c*/ 	.word	0x00000000
        /*0050*/ 	.short	0x0000
        /*0052*/ 	.short	0x0000
        /*0054*/ 	.byte	0x00, 0xf5, 0x21, 0x00


	//----- nvinfo : EIATTR_SPARSE_MMA_MASK
	.align		4
.L_79:
        /*0058*/ 	.byte	0x03, 0x50
        /*005a*/ 	.short	0x0000


	//----- nvinfo : EIATTR_MAXREG_COUNT
	.align		4
        /*005c*/ 	.byte	0x03, 0x1b
        /*005e*/ 	.short	0x00ff


	//----- nvinfo : EIATTR_NUM_BARRIERS
	.align		4
        /*0060*/ 	.byte	0x02, 0x4c
        /*0062*/ 	.byte	0x01
	.zero		1


	//----- nvinfo : EIATTR_MERCURY_ISA_VERSION
	.align		4
        /*0064*/ 	.byte	0x03, 0x5f
        /*0066*/ 	.short	0x0101


	//----- nvinfo : EIATTR_VRC_CTA_INIT_COUNT
	.align		4
        /*0068*/ 	.byte	0x02, 0x4a
	.zero		1
	.zero		1


	//----- nvinfo : EIATTR_EXIT_INSTR_OFFSETS
	.align		4
        /*006c*/ 	.byte	0x04, 0x1c
        /*006e*/ 	.short	(.L_81 - .L_80)


	//   ....[0]....
.L_80:
        /*0070*/ 	.word	0x00000330


	//   ....[1]....
        /*0074*/ 	.word	0x00000830


	//   ....[2]....
        /*0078*/ 	.word	0x00000880


	//----- nvinfo : EIATTR_CRS_STACK_SIZE
	.align		4
.L_81:
        /*007c*/ 	.byte	0x04, 0x1e
        /*007e*/ 	.short	(.L_83 - .L_82)
.L_82:
        /*0080*/ 	.word	0x00000000


	//----- nvinfo : EIATTR_CBANK_PARAM_SIZE
	.align		4
.L_83:
        /*0084*/ 	.byte	0x03, 0x19
        /*0086*/ 	.short	0x001c


	//----- nvinfo : EIATTR_PARAM_CBANK
	.align		4
        /*0088*/ 	.byte	0x04, 0x0a
        /*008a*/ 	.short	(.L_85 - .L_84)
	.align		4
.L_84:
        /*008c*/ 	.word	index@(.nv.constant0._Z13conv2d_sharedPhPfiii)
        /*0090*/ 	.short	0x0380
        /*0092*/ 	.short	0x001c


	//----- nvinfo : EIATTR_SW_WAR
	.align		4
.L_85:
        /*0094*/ 	.byte	0x04, 0x36
        /*0096*/ 	.short	(.L_87 - .L_86)
.L_86:
        /*0098*/ 	.word	0x00000008
.L_87:


//--------------------- .nv.info._Z6conv2dPhPfiii --------------------------
	.section	.nv.info._Z6conv2dPhPfiii,"",@"SHT_CUDA_INFO"
	.sectionflags	@""
	.align	4


	//----- nvinfo : EIATTR_CUDA_API_VERSION
	.align		4
        /*0000*/ 	.byte	0x04, 0x37
        /*0002*/ 	.short	(.L_89 - .L_88)
.L_88:
        /*0004*/ 	.word	0x00000082


	//----- nvinfo : EIATTR_KPARAM_INFO
	.align		4
.L_89:
        /*0008*/ 	.byte	0x04, 0x17
        /*000a*/ 	.short	(.L_91 - .L_90)
.L_90:
        /*000c*/ 	.word	0x00000000
        /*0010*/ 	.short	0x0004
        /*0012*/ 	.short	0x0018
        /*0014*/ 	.byte	0x00, 0xf0, 0x11, 0x00


	//----- nvinfo : EIATTR_KPARAM_INFO
	.align		4
.L_91:
        /*0018*/ 	.byte	0x04, 0x17
        /*001a*/ 	.short	(.L_93 - .L_92)
.L_92:
        /*001c*/ 	.word	0x00000000
        /*0020*/ 	.short	0x0003
        /*0022*/ 	.short	0x0014
        /*0024*/ 	.byte	0x00, 0xf0, 0x11, 0x00


	//----- nvinfo : EIATTR_KPARAM_INFO
	.align		4
.L_93:
        /*0028*/ 	.byte	0x04, 0x17
        /*002a*/ 	.short	(.L_95 - .L_94)
.L_94:
        /*002c*/ 	.word	0x00000000
        /*0030*/ 	.short	0x0002
        /*0032*/ 	.short	0x0010
        /*0034*/ 	.byte	0x00, 0xf0, 0x11, 0x00


	//----- nvinfo : EIATTR_KPARAM_INFO
	.align		4
.L_95:
        /*0038*/ 	.byte	0x04, 0x17
        /*003a*/ 	.short	(.L_97 - .L_96)
.L_96:
        /*003c*/ 	.word	0x00000000
        /*0040*/ 	.short	0x0001
        /*0042*/ 	.short	0x0008
        /*0044*/ 	.byte	0x00, 0xf5, 0x21, 0x00


	//----- nvinfo : EIATTR_KPARAM_INFO
	.align		4
.L_97:
        /*0048*/ 	.byte	0x04, 0x17
        /*004a*/ 	.short	(.L_99 - .L_98)
.L_98:
        /*004c*/ 	.word	0x00000000
        /*0050*/ 	.short	0x0000
        /*0052*/ 	.short	0x0000
        /*0054*/ 	.byte	0x00, 0xf5, 0x21, 0x00


	//----- nvinfo : EIATTR_SPARSE_MMA_MASK
	.align		4
.L_99:
        /*0058*/ 	.byte	0x03, 0x50
        /*005a*/ 	.short	0x0000


	//----- nvinfo : EIATTR_MAXREG_COUNT
	.align		4
        /*005c*/ 	.byte	0x03, 0x1b
        /*005e*/ 	.short	0x00ff


	//----- nvinfo : EIATTR_MERCURY_ISA_VERSION
	.align		4
        /*0060*/ 	.byte	0x03, 0x5f
        /*0062*/ 	.short	0x0101


	//----- nvinfo : EIATTR_VRC_CTA_INIT_COUNT
	.align		4
        /*0064*/ 	.byte	0x02, 0x4a
	.zero		1
	.zero		1


	//----- nvinfo : EIATTR_EXIT_INSTR_OFFSETS
	.align		4
        /*0068*/ 	.byte	0x04, 0x1c
        /*006a*/ 	.short	(.L_101 - .L_100)


	//   ....[0]....
.L_100:
        /*006c*/ 	.word	0x000001b0


	//   ....[1]....
        /*0070*/ 	.word	0x00000d20


	//----- nvinfo : EIATTR_CRS_STACK_SIZE
	.align		4
.L_101:
        /*0074*/ 	.byte	0x04, 0x1e
        /*0076*/ 	.short	(.L_103 - .L_102)
.L_102:
        /*0078*/ 	.word	0x00000000


	//----- nvinfo : EIATTR_CBANK_PARAM_SIZE
	.align		4
.L_103:
        /*007c*/ 	.byte	0x03, 0x19
        /*007e*/ 	.short	0x001c


	//----- nvinfo : EIATTR_PARAM_CBANK
	.align		4
        /*0080*/ 	.byte	0x04, 0x0a
        /*0082*/ 	.short	(.L_105 - .L_104)
	.align		4
.L_104:
        /*0084*/ 	.word	index@(.nv.constant0._Z6conv2dPhPfiii)
        /*0088*/ 	.short	0x0380
        /*008a*/ 	.short	0x001c


	//----- nvinfo : EIATTR_SW_WAR
	.align		4
.L_105:
        /*008c*/ 	.byte	0x04, 0x36
        /*008e*/ 	.short	(.L_107 - .L_106)
.L_106:
        /*0090*/ 	.word	0x00000008
.L_107:


//--------------------- .nv.callgraph             --------------------------
	.section	.nv.callgraph,"",@"SHT_CUDA_CALLGRAPH"
	.align	4
	.sectionentsize	8
	.align		4
        /*0000*/ 	.word	0x00000000
	.align		4
        /*0004*/ 	.word	0xffffffff
	.align		4
        /*0008*/ 	.word	0x00000000
	.align		4
        /*000c*/ 	.word	0xfffffffe
	.align		4
        /*0010*/ 	.word	0x00000000
	.align		4
        /*0014*/ 	.word	0xfffffffd
	.align		4
        /*0018*/ 	.word	0x00000000
	.align		4
        /*001c*/ 	.word	0xfffffffc


//--------------------- .text._Z18conv_separable_colPfS_iii --------------------------
	.section	.text._Z18conv_separable_colPfS_iii,"ax",@progbits
	.align	128
        .global         _Z18conv_separable_colPfS_iii
        .type           _Z18conv_separable_colPfS_iii,@function
        .size           _Z18conv_separable_colPfS_iii,(.L_x_48 - _Z18conv_separable_colPfS_iii)
        .other          _Z18conv_separable_colPfS_iii,@"STO_CUDA_ENTRY STV_DEFAULT"
_Z18conv_separable_colPfS_iii:
.text._Z18conv_separable_colPfS_iii:
[----:B------:R-:W-:Y:S01]  /*0000*/  LDC R1, c[0x0][0x37c] ;  /* 0x0000df00ff017b82 */ /* 0x000fe20000000800 */
[----:B------:R-:W0:Y:S01]  /*0010*/  S2R R2, SR_TID.Y ;  /* 0x0000000000027919 */ /* 0x000e220000002200 */
[----:B------:R-:W1:Y:S06]  /*0020*/  LDCU UR7, c[0x0][0x390] ;  /* 0x00007200ff0777ac */ /* 0x000e6c0008000800 */
[----:B------:R-:W2:Y:S01]  /*0030*/  LDC R6, c[0x0][0x360] ;  /* 0x0000d800ff067b82 */ /* 0x000ea20000000800 */
[----:B------:R-:W0:Y:S01]  /*0040*/  S2R R3, SR_CTAID.Y ;  /* 0x0000000000037919 */ /* 0x000e220000002600 */
[----:B------:R-:W3:Y:S01]  /*0050*/  LDCU UR10, c[0x0][0x398] ;  /* 0x00007300ff0a77ac */ /* 0x000ee20008000800 */
[----:B------:R-:W2:Y:S01]  /*0060*/  S2R R5, SR_TID.X ;  /* 0x0000000000057919 */ /* 0x000ea20000002100 */
[----:B------:R-:W4:Y:S01]  /*0070*/  LDCU UR11, c[0x0][0x394] ;  /* 0x00007280ff0b77ac */ /* 0x000f220008000800 */
[----:B------:R-:W5:Y:S01]  /*0080*/  LDCU.64 UR8, c[0x0][0x358] ;  /* 0x00006b00ff0877ac */ /* 0x000f620008000a00 */
[----:B-1----:R-:W-:-:S04]  /*0090*/  ULEA.HI UR4, UR7, UR7, URZ, 0x1 ;  /* 0x0000000707047291 */ /* 0x002fc8000f8f08ff */
[----:B------:R-:W-:Y:S01]  /*00a0*/  USHF.R.S32.HI UR4, URZ, 0x1, UR4 ;  /* 0x00000001ff047899 */ /* 0x000fe20008011404 */
[----:B0-----:R-:W-:-:S05]  /*00b0*/  LEA R0, R3, R2, 0x4 ;  /* 0x0000000203007211 */ /* 0x001fca00078e20ff */
[----:B------:R-:W-:-:S05]  /*00c0*/  IADD3 R4, PT, PT, R0, -UR4, RZ ;  /* 0x8000000400047c10 */ /* 0x000fca000fffe0ff */
[----:B------:R-:W2:Y:S01]  /*00d0*/  S2UR UR4, SR_CTAID.X ;  /* 0x00000000000479c3 */ /* 0x000ea20000002500 */
[----:B---3--:R-:W-:-:S04]  /*00e0*/  ISETP.GE.AND P0, PT, R4, UR10, PT ;  /* 0x0000000a04007c0c */ /* 0x008fc8000bf06270 */
[----:B------:R-:W-:-:S13]  /*00f0*/  ISETP.LT.OR P0, PT, R4, RZ, P0 ;  /* 0x000000ff0400720c */ /* 0x000fda0000701670 */
[----:B------:R-:W0:Y:S01]  /*0100*/  @!P0 LDC.64 R8, c[0x0][0x380] ;  /* 0x0000e000ff088b82 */ /* 0x000e220000000a00 */
[----:B--2---:R-:W-:-:S04]  /*0110*/  IMAD R3, R6, UR4, R5 ;  /* 0x0000000406037c24 */ /* 0x004fc8000f8e0205 */
[----:B----4-:R-:W-:-:S04]  /*0120*/  @!P0 IMAD R7, R4, UR11, R3 ;  /* 0x0000000b04078c24 */ /* 0x010fc8000f8e0203 */
[----:B0-----:R-:W-:-:S06]  /*0130*/  @!P0 IMAD.WIDE R8, R7, 0x4, R8 ;  /* 0x0000000407088825 */ /* 0x001fcc00078e0208 */
[----:B-----5:R-:W2:Y:S01]  /*0140*/  @!P0 LDG.E R8, desc[UR8][R8.64] ;  /* 0x0000000808088981 */ /* 0x020ea2000c1e1900 */
[----:B------:R-:W0:Y:S01]  /*0150*/  S2UR UR5, SR_CgaCtaId ;  /* 0x00000000000579c3 */ /* 0x000e220000008800 */
[----:B------:R-:W-:Y:S01]  /*0160*/  UMOV UR4, 0x400 ;  /* 0x0000040000047882 */ /* 0x000fe20000000000 */
[----:B------:R-:W-:-:S04]  /*0170*/  ISETP.GE.AND P1, PT, R3, UR11, PT ;  /* 0x0000000b03007c0c */ /* 0x000fc8000bf26270 */
[----:B------:R-:W-:Y:S01]  /*0180*/  ISETP.GT.U32.OR P1, PT, R2, 0x3, P1 ;  /* 0x000000030200780c */ /* 0x000fe20000f24470 */
[----:B0-----:R-:W-:-:S06]  /*0190*/  ULEA UR4, UR5, UR4, 0x18 ;  /* 0x0000000405047291 */ /* 0x001fcc000f8ec0ff */
[----:B------:R-:W-:-:S04]  /*01a0*/  @!P0 MOV R7, UR4 ;  /* 0x0000000400078c02 */ /* 0x000fc80008000f00 */
[C---:B------:R-:W-:Y:S02]  /*01b0*/  @!P0 LEA R4, R2.reuse, R7, 0x6 ;  /* 0x0000000702048211 */ /* 0x040fe400078e30ff */
[----:B------:R-:W-:Y:S02]  /*01c0*/  @P0 MOV R7, UR4 ;  /* 0x0000000400070c02 */ /* 0x000fe40008000f00 */
[----:B------:R-:W-:Y:S02]  /*01d0*/  @!P0 LEA R11, R5, R4, 0x2 ;  /* 0x00000004050b8211 */ /* 0x000fe400078e10ff */
[----:B------:R-:W-:-:S04]  /*01e0*/  @P0 LEA R6, R2, R7, 0x6 ;  /* 0x0000000702060211 */ /* 0x000fc800078e30ff */
[----:B------:R-:W-:Y:S01]  /*01f0*/  @P0 LEA R6, R5, R6, 0x2 ;  /* 0x0000000605060211 */ /* 0x000fe200078e10ff */
[----:B--2---:R0:W-:Y:S04]  /*0200*/  @!P0 STS [R11], R8 ;  /* 0x000000080b008388 */ /* 0x0041e80000000800 */
[----:B------:R0:W-:Y:S01]  /*0210*/  @P0 STS [R6], RZ ;  /* 0x000000ff06000388 */ /* 0x0001e20000000800 */
[----:B------:R-:W-:Y:S06]  /*0220*/  BAR.SYNC.DEFER_BLOCKING 0x0 ;  /* 0x0000000000007b1d */ /* 0x000fec0000010000 */
[----:B------:R-:W-:Y:S05]  /*0230*/  @P1 EXIT ;  /* 0x000000000000194d */ /* 0x000fea0003800000 */
[----:B------:R-:W-:Y:S01]  /*0240*/  UISETP.GE.AND UP0, UPT, UR7, 0x1, UPT ;  /* 0x000000010700788c */ /* 0x000fe2000bf06270 */
[----:B0-----:R-:W-:-:S08]  /*0250*/  HFMA2 R8, -RZ, RZ, 0, 0 ;  /* 0x00000000ff087431 */ /* 0x001fd000000001ff */
[----:B------:R-:W-:Y:S05]  /*0260*/  BRA.U !UP0, `(.L_x_0) ;  /* 0x0000000508947547 */ /* 0x000fea000b800000 */
[----:B------:R-:W-:Y:S01]  /*0270*/  UISETP.GE.U32.AND UP1, UPT, UR7, 0x10, UPT ;  /* 0x000000100700788c */ /* 0x000fe2000bf26070 */
[----:B------:R-:W-:Y:S01]  /*0280*/  MOV R8, RZ ;  /* 0x000000ff00087202 */ /* 0x000fe20000000f00 */
[----:B------:R-:W-:Y:S01]  /*0290*/  ULOP3.LUT UR5, UR7, 0xf, URZ, 0xc0, !UPT ;  /* 0x0000000f07057892 */ /* 0x000fe2000f8ec0ff */
[----:B------:R-:W-:-:S03]  /*02a0*/  UMOV UR4, URZ ;  /* 0x000000ff00047c82 */ /* 0x000fc60008000000 */
[----:B------:R-:W-:-:S03]  /*02b0*/  UISETP.NE.AND UP0, UPT, UR5, URZ, UPT ;  /* 0x000000ff0500728c */ /* 0x000fc6000bf05270 */
[----:B------:R-:W-:Y:S08]  /*02c0*/  BRA.U !UP1, `(.L_x_1) ;  /* 0x0000000109a87547 */ /* 0x000ff0000b800000 */
[----:B------:R-:W-:Y:S01]  /*02d0*/  LEA R4, R2, R5, 0x4 ;  /* 0x0000000502047211 */ /* 0x000fe200078e20ff */
[----:B------:R-:W-:Y:S01]  /*02e0*/  ULOP3.LUT UR4, UR7, 0x7ffffff0, URZ, 0xc0, !UPT ;  /* 0x7ffffff007047892 */ /* 0x000fe2000f8ec0ff */
[----:B------:R-:W-:Y:S02]  /*02f0*/  MOV R8, RZ ;  /* 0x000000ff00087202 */ /* 0x000fe40000000f00 */
[----:B------:R-:W-:Y:S01]  /*0300*/  LEA R4, R4, R7, 0x2 ;  /* 0x0000000704047211 */ /* 0x000fe200078e10ff */
[----:B------:R-:W-:-:S03]  /*0310*/  UIADD3 UR6, UPT, UPT, -UR4, URZ, URZ ;  /* 0x000000ff04067290 */ /* 0x000fc6000fffe1ff */
[----:B------:R-:W-:-:S09]  /*0320*/  IADD3 R4, PT, PT, R4, 0x200, RZ ;  /* 0x0000020004047810 */ /* 0x000fd20007ffe0ff */
.L_x_2:
[----:B------:R-:W0:Y:S01]  /*0330*/  LDS R13, [R4+-0x200] ;  /* 0xfffe0000040d7984 */ /* 0x000e220000000800 */
[----:B------:R-:W-:-:S03]  /*0340*/  UIADD3 UR6, UPT, UPT, UR6, 0x10, URZ ;  /* 0x0000001006067890 */ /* 0x000fc6000fffe0ff */
[----:B------:R-:W1:Y:S01]  /*0350*/  LDS R10, [R4+-0x1c0] ;  /* 0xfffe4000040a7984 */ /* 0x000e620000000800 */
[----:B------:R-:W-:-:S03]  /*0360*/  UISETP.NE.AND UP1, UPT, UR6, URZ, UPT ;  /* 0x000000ff0600728c */ /* 0x000fc6000bf25270 */
[----:B------:R-:W2:Y:S04]  /*0370*/  LDS R12, [R4+-0x180] ;  /* 0xfffe8000040c7984 */ /* 0x000ea80000000800 */
[----:B------:R-:W3:Y:S04]  /*0380*/  LDS R15, [R4+-0x140] ;  /* 0xfffec000040f7984 */ /* 0x000ee80000000800 */
[----:B------:R-:W4:Y:S04]  /*0390*/  LDS R17, [R4+-0x100] ;  /* 0xffff000004117984 */ /* 0x000f280000000800 */
[----:B------:R-:W5:Y:S04]  /*03a0*/  LDS R19, [R4+-0xc0] ;  /* 0xffff400004137984 */ /* 0x000f680000000800 */
[----:B------:R-:W5:Y:S04]  /*03b0*/  LDS R21, [R4+-0x80] ;  /* 0xffff800004157984 */ /* 0x000f680000000800 */
[----:B------:R-:W5:Y:S04]  /*03c0*/  LDS R11, [R4+-0x40] ;  /* 0xffffc000040b7984 */ /* 0x000f680000000800 */
[----:B------:R-:W5:Y:S04]  /*03d0*/  LDS R9, [R4] ;  /* 0x0000000004097984 */ /* 0x000f680000000800 */
[----:B------:R-:W5:Y:S01]  /*03e0*/  LDS R6, [R4+0x40] ;  /* 0x0000400004067984 */ /* 0x000f620000000800 */
[----:B0-----:R-:W-:-:S03]  /*03f0*/  FADD R13, R13, R8 ;  /* 0x000000080d0d7221 */ /* 0x001fc60000000000 */
[----:B------:R-:W-:Y:S01]  /*0400*/  LDS R14, [R4+0x100] ;  /* 0x00010000040e7984 */ /* 0x000fe20000000800 */
[----:B-1----:R-:W-:-:S03]  /*0410*/  FADD R13, R13, R10 ;  /* 0x0000000a0d0d7221 */ /* 0x002fc60000000000 */
[----:B------:R-:W0:Y:S01]  /*0420*/  LDS R8, [R4+0x80] ;  /* 0x0000800004087984 */ /* 0x000e220000000800 */
[----:B--2---:R-:W-:-:S03]  /*0430*/  FADD R12, R13, R12 ;  /* 0x0000000c0d0c7221 */ /* 0x004fc60000000000 */
[----:B------:R-:W1:Y:S01]  /*0440*/  LDS R10, [R4+0xc0] ;  /* 0x0000c000040a7984 */ /* 0x000e620000000800 */
[----:B---3--:R-:W-:-:S03]  /*0450*/  FADD R12, R12, R15 ;  /* 0x0000000f0c0c7221 */ /* 0x008fc60000000000 */
[----:B------:R-:W2:Y:S01]  /*0460*/  LDS R16, [R4+0x140] ;  /* 0x0001400004107984 */ /* 0x000ea20000000800 */
[----:B----4-:R-:W-:-:S03]  /*0470*/  FADD R12, R12, R17 ;  /* 0x000000110c0c7221 */ /* 0x010fc60000000000 */
[----:B------:R-:W3:Y:S01]  /*0480*/  LDS R18, [R4+0x180] ;  /* 0x0001800004127984 */ /* 0x000ee20000000800 */
[----:B-----5:R-:W-:-:S03]  /*0490*/  FADD R12, R12, R19 ;  /* 0x000000130c0c7221 */ /* 0x020fc60000000000 */
[----:B------:R4:W5:Y:S01]  /*04a0*/  LDS R20, [R4+0x1c0] ;  /* 0x0001c00004147984 */ /* 0x0009620000000800 */
[----:B------:R-:W-:-:S04]  /*04b0*/  FADD R12, R12, R21 ;  /* 0x000000150c0c7221 */ /* 0x000fc80000000000 */
[----:B------:R-:W-:Y:S01]  /*04c0*/  FADD R12, R12, R11 ;  /* 0x0000000b0c0c7221 */ /* 0x000fe20000000000 */
[----:B----4-:R-:W-:-:S03]  /*04d0*/  IADD3 R4, PT, PT, R4, 0x400, RZ ;  /* 0x0000040004047810 */ /* 0x010fc60007ffe0ff */
[----:B------:R-:W-:-:S04]  /*04e0*/  FADD R9, R12, R9 ;  /* 0x000000090c097221 */ /* 0x000fc80000000000 */
[----:B------:R-:W-:-:S04]  /*04f0*/  FADD R9, R9, R6 ;  /* 0x0000000609097221 */ /* 0x000fc80000000000 */
[----:B0-----:R-:W-:-:S04]  /*0500*/  FADD R9, R9, R8 ;  /* 0x0000000809097221 */ /* 0x001fc80000000000 */
[----:B-1----:R-:W-:-:S04]  /*0510*/  FADD R9, R9, R10 ;  /* 0x0000000a09097221 */ /* 0x002fc80000000000 */
[----:B------:R-:W-:-:S04]  /*0520*/  FADD R9, R9, R14 ;  /* 0x0000000e09097221 */ /* 0x000fc80000000000 */
[----:B--2---:R-:W-:-:S04]  /*0530*/  FADD R9, R9, R16 ;  /* 0x0000001009097221 */ /* 0x004fc80000000000 */
[----:B---3--:R-:W-:-:S04]  /*0540*/  FADD R9, R9, R18 ;  /* 0x0000001209097221 */ /* 0x008fc80000000000 */
[----:B-----5:R-:W-:Y:S01]  /*0550*/  FADD R8, R9, R20 ;  /* 0x0000001409087221 */ /* 0x020fe20000000000 */
[----:B------:R-:W-:Y:S06]  /*0560*/  BRA.U UP1, `(.L_x_2) ;  /* 0xfffffffd01707547 */ /* 0x000fec000b83ffff */
.L_x_1:
[----:B------:R-:W-:Y:S05]  /*0570*/  BRA.U !UP0, `(.L_x_0) ;  /* 0x0000000108d07547 */ /* 0x000fea000b800000 */
[----:B------:R-:W-:Y:S01]  /*0580*/  UISETP.GE.U32.AND UP0, UPT, UR5, 0x8, UPT ;  /* 0x000000080500788c */ /* 0x000fe2000bf06070 */
[----:B------:R-:W-:Y:S01]  /*0590*/  SHF.L.U32 R4, R5, 0x2, RZ ;  /* 0x0000000205047819 */ /* 0x000fe200000006ff */
[----:B------:R-:W-:-:S03]  /*05a0*/  ULOP3.LUT UR6, UR7, 0x7, URZ, 0xc0, !UPT ;  /* 0x0000000707067892 */ /* 0x000fc6000f8ec0ff */
[----:B------:R-:W-:Y:S01]  /*05b0*/  IADD3 R5, PT, PT, R7, R4, RZ ;  /* 0x0000000407057210 */ /* 0x000fe20007ffe0ff */
[----:B------:R-:W-:-:S03]  /*05c0*/  UISETP.NE.AND UP1, UPT, UR6, URZ, UPT ;  /* 0x000000ff0600728c */ /* 0x000fc6000bf25270 */
[----:B------:R-:W-:Y:S08]  /*05d0*/  BRA.U !UP0, `(.L_x_3) ;  /* 0x00000001084c7547 */ /* 0x000ff0000b800000 */
[----:B------:R-:W-:Y:S01]  /*05e0*/  IADD3 R6, PT, PT, R2, UR4, RZ ;  /* 0x0000000402067c10 */ /* 0x000fe2000fffe0ff */
[----:B------:R-:W-:-:S03]  /*05f0*/  UIADD3 UR4, UPT, UPT, UR4, 0x8, URZ ;  /* 0x0000000804047890 */ /* 0x000fc6000fffe0ff */
[----:B------:R-:W-:-:S05]  /*0600*/  LEA R6, R6, R5, 0x6 ;  /* 0x0000000506067211 */ /* 0x000fca00078e30ff */
[----:B------:R-:W0:Y:S04]  /*0610*/  LDS R9, [R6] ;  /* 0x0000000006097984 */ /* 0x000e280000000800 */
[----:B------:R-:W1:Y:S04]  /*0620*/  LDS R10, [R6+0x40] ;  /* 0x00004000060a7984 */ /* 0x000e680000000800 */
[----:B------:R-:W2:Y:S04]  /*0630*/  LDS R12, [R6+0x80] ;  /* 0x00008000060c7984 */ /* 0x000ea80000000800 */
[----:B------:R-:W3:Y:S04]  /*0640*/  LDS R14, [R6+0xc0] ;  /* 0x0000c000060e7984 */ /* 0x000ee80000000800 */
[----:B------:R-:W4:Y:S04]  /*0650*/  LDS R16, [R6+0x100] ;  /* 0x0001000006107984 */ /* 0x000f280000000800 */
[----:B------:R-:W5:Y:S04]  /*0660*/  LDS R18, [R6+0x140] ;  /* 0x0001400006127984 */ /* 0x000f680000000800 */
[----:B------:R-:W5:Y:S04]  /*0670*/  LDS R20, [R6+0x180] ;  /* 0x0001800006147984 */ /* 0x000f680000000800 */
[----:B------:R-:W5:Y:S01]  /*0680*/  LDS R22, [R6+0x1c0] ;  /* 0x0001c00006167984 */ /* 0x000f620000000800 */
[----:B0-----:R-:W-:-:S04]  /*0690*/  FADD R9, R8, R9 ;  /* 0x0000000908097221 */ /* 0x001fc80000000000 */
[----:B-1----:R-:W-:-:S04]  /*06a0*/  FADD R9, R9, R10 ;  /* 0x0000000a09097221 */ /* 0x002fc80000000000 */
[----:B--2---:R-:W-:-:S04]  /*06b0*/  FADD R9, R9, R12 ;  /* 0x0000000c09097221 */ /* 0x004fc80000000000 */
[----:B---3--:R-:W-:-:S04]  /*06c0*/  FADD R9, R9, R14 ;  /* 0x0000000e09097221 */ /* 0x008fc80000000000 */
[----:B----4-:R-:W-:-:S04]  /*06d0*/  FADD R9, R9, R16 ;  /* 0x0000001009097221 */ /* 0x010fc80000000000 */
[----:B-----5:R-:W-:-:S04]  /*06e0*/  FADD R9, R9, R18 ;  /* 0x0000001209097221 */ /* 0x020fc80000000000 */
[----:B------:R-:W-:-:S04]  /*06f0*/  FADD R9, R9, R20 ;  /* 0x0000001409097221 */ /* 0x000fc80000000000 */
[----:B------:R-:W-:-:S07]  /*0700*/  FADD R8, R9, R22 ;  /* 0x0000001609087221 */ /* 0x000fce0000000000 */
.L_x_3:
[----:B------:R-:W-:Y:S05]  /*0710*/  BRA.U !UP1, `(.L_x_0) ;  /* 0x0000000109687547 */ /* 0x000fea000b800000 */
[----:B------:R-:W-:Y:S02]  /*0720*/  UISETP.GE.U32.AND UP0, UPT, UR6, 0x4, UPT ;  /* 0x000000040600788c */ /* 0x000fe4000bf06070 */
[----:B------:R-:W-:-:S04]  /*0730*/  ULOP3.LUT UR5, UR7, 0x3, URZ, 0xc0, !UPT ;  /* 0x0000000307057892 */ /* 0x000fc8000f8ec0ff */
        /* <DEDUP_REMOVED lines=8> */
[----:B------:R-:W3:Y:S01]  /*07c0*/  LDS R14, [R6+0xc0] ;  /* 0x0000c000060e7984 */ /* 0x000ee20000000800 */
[----:B0-----:R-:W-:-:S04]  /*07d0*/  FADD R5, R8, R5 ;  /* 0x0000000508057221 */ /* 0x001fc80000000000 */
[----:B-1----:R-:W-:-:S04]  /*07e0*/  FADD R5, R5, R10 ;  /* 0x0000000a05057221 */ /* 0x002fc80000000000 */
[----:B--2---:R-:W-:-:S04]  /*07f0*/  FADD R5, R5, R12 ;  /* 0x0000000c05057221 */ /* 0x004fc80000000000 */
[----:B---3--:R-:W-:-:S07]  /*0800*/  FADD R8, R5, R14 ;  /* 0x0000000e05087221 */ /* 0x008fce0000000000 */
.L_x_4:
[----:B------:R-:W-:Y:S05]  /*0810*/  BRA.U !UP1, `(.L_x_0) ;  /* 0x0000000109287547 */ /* 0x000fea000b800000 */
[----:B------:R-:W-:Y:S01]  /*0820*/  IADD3 R5, PT, PT, R2, UR4, RZ ;  /* 0x0000000402057c10 */ /* 0x000fe2000fffe0ff */
[----:B------:R-:W-:-:S03]  /*0830*/  UIADD3 UR5, UPT, UPT, -UR5, URZ, URZ ;  /* 0x000000ff05057290 */ /* 0x000fc6000fffe1ff */
[----:B------:R-:W-:-:S04]  /*0840*/  LEA R4, R5, R4, 0x6 ;  /* 0x0000000405047211 */ /* 0x000fc800078e30ff */
[----:B------:R-:W-:-:S07]  /*0850*/  IADD3 R4, PT, PT, R7, R4, RZ ;  /* 0x0000000407047210 */ /* 0x000fce0007ffe0ff */
.L_x_5:
[----:B------:R0:W1:Y:S01]  /*0860*/  LDS R5, [R4] ;  /* 0x0000000004057984 */ /* 0x0000620000000800 */
[----:B------:R-:W-:-:S04]  /*0870*/  UIADD3 UR5, UPT, UPT, UR5, 0x1, URZ ;  /* 0x0000000105057890 */ /* 0x000fc8000fffe0ff */
[----:B------:R-:W-:Y:S01]  /*0880*/  UISETP.NE.AND UP0, UPT, UR5, URZ, UPT ;  /* 0x000000ff0500728c */ /* 0x000fe2000bf05270 */
[----:B0-----:R-:W-:Y:S01]  /*0890*/  IADD3 R4, PT, PT, R4, 0x40, RZ ;  /* 0x0000004004047810 */ /* 0x001fe20007ffe0ff */
[----:B-1----:R-:W-:-:S07]  /*08a0*/  FADD R8, R5, R8 ;  /* 0x0000000805087221 */ /* 0x002fce0000000000 */
[----:B------:R-:W-:Y:S05]  /*08b0*/  BRA.U UP0, `(.L_x_5) ;  /* 0xfffffffd00e87547 */ /* 0x000fea000b83ffff */
.L_x_0:
[----:B------:R-:W-:-:S13]  /*08c0*/  ISETP.GE.AND P0, PT, R0, UR10, PT ;  /* 0x0000000a00007c0c */ /* 0x000fda000bf06270 */
[----:B------:R-:W-:Y:S05]  /*08d0*/  @P0 EXIT ;  /* 0x000000000000094d */ /* 0x000fea0003800000 */
[----:B------:R-:W0:Y:S01]  /*08e0*/  LDC.64 R4, c[0x0][0x388] ;  /* 0x0000e200ff047b82 */ /* 0x000e220000000a00 */
[----:B------:R-:W-:-:S04]  /*08f0*/  IMAD R3, R0, UR11, R3 ;  /* 0x0000000b00037c24 */ /* 0x000fc8000f8e0203 */
[----:B0-----:R-:W-:-:S05]  /*0900*/  IMAD.WIDE R2, R3, 0x4, R4 ;  /* 0x0000000403027825 */ /* 0x001fca00078e0204 */
[----:B------:R-:W-:Y:S01]  /*0910*/  STG.E desc[UR8][R2.64], R8 ;  /* 0x0000000802007986 */ /* 0x000fe2000c101908 */
[----:B------:R-:W-:Y:S05]  /*0920*/  EXIT ;  /* 0x000000000000794d */ /* 0x000fea0003800000 */
.L_x_6:
[----:B------:R-:W-:-:S00]  /*0930*/  BRA `(.L_x_6) ;  /* 0xfffffffc00fc7947 */ /* 0x000fc0000383ffff */
[----:B------:R-:W-:-:S00]  /*0940*/  NOP ;  /* 0x0000000000007918 */ /* 0x000fc00000000000 */
        /* <DEDUP_REMOVED lines=11> */
.L_x_48:


//--------------------- .text._Z18conv_separable_rowPhPfiii --------------------------
	.section	.text._Z18conv_separable_rowPhPfiii,"ax",@progbits
	.align	128
        .global         _Z18conv_separable_rowPhPfiii
        .type           _Z18conv_separable_rowPhPfiii,@function
        .size           _Z18conv_separable_rowPhPfiii,(.L_x_45 - _Z18conv_separable_rowPhPfiii)
        .other          _Z18conv_separable_rowPhPfiii,@"STO_CUDA_ENTRY STV_DEFAULT"
_Z18conv_separable_rowPhPfiii:
.text._Z18conv_separable_rowPhPfiii:
[----:B------:R-:W-:Y:S01]  /*0000*/  LDC R1, c[0x0][0x37c] ;  /* 0x0000df00ff017b82 */ /* 0x000fe20000000800 */
[----:B------:R-:W0:Y:S01]  /*0010*/  LDCU UR4, c[0x0][0x390] ;  /* 0x00007200ff0477ac */ /* 0x000e220008000800 */
[----:B------:R-:W1:Y:S06]  /*0020*/  S2R R5, SR_TID.Y ;  /* 0x0000000000057919 */ /* 0x000e6c0000002200 */
[----:B------:R-:W1:Y:S01]  /*0030*/  S2UR UR5, SR_CTAID.Y ;  /* 0x00000000000579c3 */ /* 0x000e620000002600 */
[----:B------:R-:W2:Y:S01]  /*0040*/  S2R R4, SR_TID.X ;  /* 0x0000000000047919 */ /* 0x000ea20000002100 */
[----:B------:R-:W2:Y:S06]  /*0050*/  S2R R3, SR_CTAID.X ;  /* 0x0000000000037919 */ /* 0x000eac0000002500 */
[----:B------:R-:W1:Y:S01]  /*0060*/  LDC R8, c[0x0][0x364] ;  /* 0x0000d900ff087b82 */ /* 0x000e620000000800 */
[----:B0-----:R-:W-:-:S06]  /*0070*/  UIMAD UR4, UR4, UR4, URZ ;  /* 0x00000004040472a4 */ /* 0x001fcc000f8e02ff */
[----:B------:R-:W-:-:S05]  /*0080*/  I2FP.F32.U32 R0, UR4 ;  /* 0x0000000400007c45 */ /* 0x000fca0008201000 */
[----:B------:R-:W-:-:S05]  /*0090*/  VIADD R2, R0, 0x1800000 ;  /* 0x0180000000027836 */ /* 0x000fca0000000000 */
[----:B------:R-:W-:Y:S01]  /*00a0*/  LOP3.LUT R2, R2, 0x7f800000, RZ, 0xc0, !PT ;  /* 0x7f80000002027812 */ /* 0x000fe200078ec0ff */
[----:B-1----:R-:W-:-:S03]  /*00b0*/  IMAD R8, R8, UR5, R5 ;  /* 0x0000000508087c24 */ /* 0x002fc6000f8e0205 */
[----:B------:R-:W-:Y:S01]  /*00c0*/  ISETP.GT.U32.AND P0, PT, R2, 0x1ffffff, PT ;  /* 0x01ffffff0200780c */ /* 0x000fe20003f04070 */
[----:B--2---:R-:W-:-:S12]  /*00d0*/  IMAD R6, R3, 0x10, R4 ;  /* 0x0000001003067824 */ /* 0x004fd800078e0204 */
[----:B------:R-:W-:Y:S05]  /*00e0*/  @P0 BRA `(.L_x_7) ;  /* 0x00000000000c0947 */ /* 0x000fea0003800000 */
[----:B------:R-:W-:-:S07]  /*00f0*/  MOV R2, 0x110 ;  /* 0x0000011000027802 */ /* 0x000fce0000000f00 */
[----:B------:R-:W-:Y:S05]  /*0100*/  CALL.REL.NOINC `($__internal_0_$__cuda_sm20_rcp_rn_f32_slowpath) ;  /* 0x0000000400a07944 */ /* 0x000fea0003c00000 */
[----:B------:R-:W-:Y:S05]  /*0110*/  BRA `(.L_x_8) ;  /* 0x0000000000107947 */ /* 0x000fea0003800000 */
.L_x_7:
[----:B------:R-:W0:Y:S02]  /*0120*/  MUFU.RCP R3, R0 ;  /* 0x0000000000037308 */ /* 0x000e240000001000 */
[----:B0-----:R-:W-:-:S04]  /*0130*/  FFMA R2, R0, R3, -1 ;  /* 0xbf80000000027423 */ /* 0x001fc80000000003 */
[----:B------:R-:W-:-:S04]  /*0140*/  FADD.FTZ R2, -R2, -RZ ;  /* 0x800000ff02027221 */ /* 0x000fc80000010100 */
[----:B------:R-:W-:-:S07]  /*0150*/  FFMA R0, R3, R2, R3 ;  /* 0x0000000203007223 */ /* 0x000fce0000000003 */
.L_x_8:
[----:B------:R-:W0:Y:S01]  /*0160*/  LDC.64 R2, c[0x0][0x390] ;  /* 0x0000e400ff027b82 */ /* 0x000e220000000a00 */
[----:B------:R-:W1:Y:S01]  /*0170*/  LDCU.64 UR4, c[0x0][0x358] ;  /* 0x00006b00ff0477ac */ /* 0x000e620008000a00 */
[----:B------:R-:W2:Y:S01]  /*0180*/  LDCU UR6, c[0x0][0x398] ;  /* 0x00007300ff0677ac */ /* 0x000ea20008000800 */
[----:B0-----:R-:W-:-:S04]  /*0190*/  LEA.HI R7, R2, R2, RZ, 0x1 ;  /* 0x0000000202077211 */ /* 0x001fc800078f08ff */
[----:B------:R-:W-:-:S05]  /*01a0*/  SHF.R.S32.HI R7, RZ, 0x1, R7 ;  /* 0x00000001ff077819 */ /* 0x000fca0000011407 */
[----:B------:R-:W-:-:S05]  /*01b0*/  IMAD.IADD R10, R6, 0x1, -R7 ;  /* 0x00000001060a7824 */ /* 0x000fca00078e0a07 */
[----:B------:R-:W-:-:S04]  /*01c0*/  ISETP.GE.AND P0, PT, R10, R3, PT ;  /* 0x000000030a00720c */ /* 0x000fc80003f06270 */
[----:B------:R-:W-:-:S13]  /*01d0*/  ISETP.LT.OR P0, PT, R10, RZ, P0 ;  /* 0x000000ff0a00720c */ /* 0x000fda0000701670 */
[----:B------:R-:W0:Y:S01]  /*01e0*/  @!P0 LDC.64 R12, c[0x0][0x380] ;  /* 0x0000e000ff0c8b82 */ /* 0x000e220000000a00 */
[----:B------:R-:W-:-:S05]  /*01f0*/  @!P0 IMAD R7, R8, R3, R10 ;  /* 0x0000000308078224 */ /* 0x000fca00078e020a */
[----:B0-----:R-:W-:-:S04]  /*0200*/  @!P0 IADD3 R10, P1, PT, R7, R12, RZ ;  /* 0x0000000c070a8210 */ /* 0x001fc80007f3e0ff */
[----:B------:R-:W-:-:S05]  /*0210*/  @!P0 LEA.HI.X.SX32 R11, R7, R13, 0x1, P1 ;  /* 0x0000000d070b8211 */ /* 0x000fca00008f0eff */
[----:B-1----:R-:W3:Y:S01]  /*0220*/  @!P0 LDG.E.U8 R10, desc[UR4][R10.64] ;  /* 0x000000040a0a8981 */ /* 0x002ee2000c1e1100 */
[----:B------:R-:W-:Y:S02]  /*0230*/  MOV R7, 0x400 ;  /* 0x0000040000077802 */ /* 0x000fe40000000f00 */
[----:B--2---:R-:W-:Y:S01]  /*0240*/  ISETP.GE.AND P1, PT, R8, UR6, PT ;  /* 0x0000000608007c0c */ /* 0x004fe2000bf26270 */
[----:B------:R-:W0:Y:S03]  /*0250*/  S2R R12, SR_CgaCtaId ;  /* 0x00000000000c7919 */ /* 0x000e260000008800 */
[----:B------:R-:W-:Y:S02]  /*0260*/  ISETP.GT.U32.OR P1, PT, R4, 0xf, P1 ;  /* 0x0000000f0400780c */ /* 0x000fe40000f24470 */
[----:B0-----:R-:W-:-:S05]  /*0270*/  LEA R12, R12, R7, 0x18 ;  /* 0x000000070c0c7211 */ /* 0x001fca00078ec0ff */
[----:B------:R-:W-:-:S05]  /*0280*/  IMAD R7, R5, 0x50, R12 ;  /* 0x0000005005077824 */ /* 0x000fca00078e020c */
[----:B------:R-:W-:Y:S02]  /*0290*/  LEA R14, R4, R7, 0x2 ;  /* 0x00000007040e7211 */ /* 0x000fe400078e10ff */
[----:B---3--:R-:W-:-:S05]  /*02a0*/  @!P0 I2FP.F32.U32 R9, R10 ;  /* 0x0000000a00098245 */ /* 0x008fca0000201000 */
[----:B------:R0:W-:Y:S04]  /*02b0*/  @!P0 STS [R14], R9 ;  /* 0x000000090e008388 */ /* 0x0001e80000000800 */
[----:B------:R0:W-:Y:S01]  /*02c0*/  @P0 STS [R14], RZ ;  /* 0x000000ff0e000388 */ /* 0x0001e20000000800 */
[----:B------:R-:W-:Y:S06]  /*02d0*/  BAR.SYNC.DEFER_BLOCKING 0x0 ;  /* 0x0000000000007b1d */ /* 0x000fec0000010000 */
[----:B------:R-:W-:Y:S05]  /*02e0*/  @P1 EXIT ;  /* 0x000000000000194d */ /* 0x000fea0003800000 */
[----:B------:R-:W-:Y:S01]  /*02f0*/  ISETP.GE.AND P0, PT, R2, 0x1, PT ;  /* 0x000000010200780c */ /* 0x000fe20003f06270 */
[----:B------:R-:W-:-:S12]  /*0300*/  IMAD.MOV.U32 R11, RZ, RZ, RZ ;  /* 0x000000ffff0b7224 */ /* 0x000fd800078e00ff */
[----:B------:R-:W-:Y:S05]  /*0310*/  @!P0 BRA `(.L_x_9) ;  /* 0x0000000400008947 */ /* 0x000fea0003800000 */
[C---:B------:R-:W-:Y:S01]  /*0320*/  ISETP.GE.U32.AND P0, PT, R2.reuse, 0x8, PT ;  /* 0x000000080200780c */ /* 0x040fe20003f06070 */
[----:B------:R-:W-:Y:S01]  /*0330*/  IMAD.MOV.U32 R11, RZ, RZ, RZ ;  /* 0x000000ffff0b7224 */ /* 0x000fe200078e00ff */
[----:B------:R-:W-:Y:S01]  /*0340*/  LOP3.LUT R13, R2, 0x7, RZ, 0xc0, !PT ;  /* 0x00000007020d7812 */ /* 0x000fe200078ec0ff */
[----:B0-----:R-:W-:-:S03]  /*0350*/  IMAD.MOV.U32 R9, RZ, RZ, RZ ;  /* 0x000000ffff097224 */ /* 0x001fc600078e00ff */
[----:B------:R-:W-:-:S07]  /*0360*/  ISETP.NE.AND P1, PT, R13, RZ, PT ;  /* 0x000000ff0d00720c */ /* 0x000fce0003f25270 */
[----:B------:R-:W-:Y:S06]  /*0370*/  @!P0 BRA `(.L_x_10) ;  /* 0x0000000000688947 */ /* 0x000fec0003800000 */
[----:B------:R-:W-:Y:S01]  /*0380*/  IMAD R5, R5, 0x14, R4 ;  /* 0x0000001405057824 */ /* 0x000fe200078e0204 */
[----:B------:R-:W-:Y:S01]  /*0390*/  LOP3.LUT R9, R2, 0x7ffffff8, RZ, 0xc0, !PT ;  /* 0x7ffffff802097812 */ /* 0x000fe200078ec0ff */
[----:B------:R-:W-:-:S03]  /*03a0*/  IMAD.MOV.U32 R11, RZ, RZ, RZ ;  /* 0x000000ffff0b7224 */ /* 0x000fc600078e00ff */
[----:B------:R-:W-:Y:S01]  /*03b0*/  LEA R12, R5, R12, 0x2 ;  /* 0x0000000c050c7211 */ /* 0x000fe200078e10ff */
[----:B------:R-:W-:-:S04]  /*03c0*/  IMAD.MOV R5, RZ, RZ, -R9 ;  /* 0x000000ffff057224 */ /* 0x000fc800078e0a09 */
[----:B------:R-:W-:-:S07]  /*03d0*/  VIADD R12, R12, 0x10 ;  /* 0x000000100c0c7836 */ /* 0x000fce0000000000 */
.L_x_11:
[----:B------:R-:W0:Y:S01]  /*03e0*/  LDS R10, [R12+-0x10] ;  /* 0xfffff0000c0a7984 */ /* 0x000e220000000800 */
[----:B------:R-:W-:-:S03]  /*03f0*/  IADD3 R5, PT, PT, R5, 0x8, RZ ;  /* 0x0000000805057810 */ /* 0x000fc60007ffe0ff */
[----:B------:R-:W1:Y:S01]  /*0400*/  LDS R14, [R12+-0xc] ;  /* 0xfffff4000c0e7984 */ /* 0x000e620000000800 */
[----:B------:R-:W-:-:S03]  /*0410*/  ISETP.NE.AND P0, PT, R5, RZ, PT ;  /* 0x000000ff0500720c */ /* 0x000fc60003f05270 */
[----:B------:R-:W2:Y:S04]  /*0420*/  LDS R16, [R12+-0x8] ;  /* 0xfffff8000c107984 */ /* 0x000ea80000000800 */
[----:B------:R-:W3:Y:S04]  /*0430*/  LDS R18, [R12+-0x4] ;  /* 0xfffffc000c127984 */ /* 0x000ee80000000800 */
[----:B------:R-:W4:Y:S04]  /*0440*/  LDS R20, [R12] ;  /* 0x000000000c147984 */ /* 0x000f280000000800 */
[----:B------:R-:W5:Y:S04]  /*0450*/  LDS R22, [R12+0x4] ;  /* 0x000004000c167984 */ /* 0x000f680000000800 */
[----:B------:R-:W5:Y:S04]  /*0460*/  LDS R24, [R12+0x8] ;  /* 0x000008000c187984 */ /* 0x000f680000000800 */
[----:B------:R0:W5:Y:S02]  /*0470*/  LDS R26, [R12+0xc] ;  /* 0x00000c000c1a7984 */ /* 0x0001640000000800 */
[----:B0-----:R-:W-:-:S02]  /*0480*/  VIADD R12, R12, 0x20 ;  /* 0x000000200c0c7836 */ /* 0x001fc40000000000 */
[----:B------:R-:W-:-:S04]  /*0490*/  FFMA R11, R10, R0, R11 ;  /* 0x000000000a0b7223 */ /* 0x000fc8000000000b */
[----:B-1----:R-:W-:-:S04]  /*04a0*/  FFMA R11, R14, R0, R11 ;  /* 0x000000000e0b7223 */ /* 0x002fc8000000000b */
[----:B--2---:R-:W-:-:S04]  /*04b0*/  FFMA R11, R16, R0, R11 ;  /* 0x00000000100b7223 */ /* 0x004fc8000000000b */
[----:B---3--:R-:W-:-:S04]  /*04c0*/  FFMA R11, R18, R0, R11 ;  /* 0x00000000120b7223 */ /* 0x008fc8000000000b */
[----:B----4-:R-:W-:-:S04]  /*04d0*/  FFMA R11, R20, R0, R11 ;  /* 0x00000000140b7223 */ /* 0x010fc8000000000b */
[----:B-----5:R-:W-:-:S04]  /*04e0*/  FFMA R11, R22, R0, R11 ;  /* 0x00000000160b7223 */ /* 0x020fc8000000000b */
[----:B------:R-:W-:-:S04]  /*04f0*/  FFMA R11, R24, R0, R11 ;  /* 0x00000000180b7223 */ /* 0x000fc8000000000b */
[----:B------:R-:W-:Y:S01]  /*0500*/  FFMA R11, R26, R0, R11 ;  /* 0x000000001a0b7223 */ /* 0x000fe2000000000b */
[----:B------:R-:W-:Y:S06]  /*0510*/  @P0 BRA `(.L_x_11) ;  /* 0xfffffffc00b00947 */ /* 0x000fec000383ffff */
.L_x_10:
[----:B------:R-:W-:Y:S05]  /*0520*/  @!P1 BRA `(.L_x_9) ;  /* 0x00000000007c9947 */ /* 0x000fea0003800000 */
[----:B------:R-:W-:Y:S02]  /*0530*/  ISETP.GE.U32.AND P0, PT, R13, 0x4, PT ;  /* 0x000000040d00780c */ /* 0x000fe40003f06070 */
[----:B------:R-:W-:-:S04]  /*0540*/  LOP3.LUT R5, R2, 0x3, RZ, 0xc0, !PT ;  /* 0x0000000302057812 */ /* 0x000fc800078ec0ff */
[----:B------:R-:W-:-:S07]  /*0550*/  ISETP.NE.AND P1, PT, R5, RZ, PT ;  /* 0x000000ff0500720c */ /* 0x000fce0003f25270 */
[----:B------:R-:W-:Y:S06]  /*0560*/  @!P0 BRA `(.L_x_12) ;  /* 0x00000000002c8947 */ /* 0x000fec0003800000 */
[C---:B------:R-:W-:Y:S01]  /*0570*/  IMAD.IADD R10, R9.reuse, 0x1, R4 ;  /* 0x00000001090a7824 */ /* 0x040fe200078e0204 */
[----:B------:R-:W-:-:S03]  /*0580*/  IADD3 R9, PT, PT, R9, 0x4, RZ ;  /* 0x0000000409097810 */ /* 0x000fc60007ffe0ff */
[----:B------:R-:W-:-:S05]  /*0590*/  IMAD R10, R10, 0x4, R7 ;  /* 0x000000040a0a7824 */ /* 0x000fca00078e0207 */
[----:B------:R-:W0:Y:S04]  /*05a0*/  LDS R12, [R10] ;  /* 0x000000000a0c7984 */ /* 0x000e280000000800 */
[----:B------:R-:W1:Y:S04]  /*05b0*/  LDS R14, [R10+0x4] ;  /* 0x000004000a0e7984 */ /* 0x000e680000000800 */
[----:B------:R-:W2:Y:S04]  /*05c0*/  LDS R16, [R10+0x8] ;  /* 0x000008000a107984 */ /* 0x000ea80000000800 */
[----:B------:R-:W3:Y:S01]  /*05d0*/  LDS R18, [R10+0xc] ;  /* 0x00000c000a127984 */ /* 0x000ee20000000800 */
[----:B0-----:R-:W-:-:S04]  /*05e0*/  FFMA R11, R12, R0, R11 ;  /* 0x000000000c0b7223 */ /* 0x001fc8000000000b */
[----:B-1----:R-:W-:-:S04]  /*05f0*/  FFMA R11, R14, R0, R11 ;  /* 0x000000000e0b7223 */ /* 0x002fc8000000000b */
[----:B--2---:R-:W-:-:S04]  /*0600*/  FFMA R11, R16, R0, R11 ;  /* 0x00000000100b7223 */ /* 0x004fc8000000000b */
[----:B---3--:R-:W-:-:S07]  /*0610*/  FFMA R11, R18, R0, R11 ;  /* 0x00000000120b7223 */ /* 0x008fce000000000b */
.L_x_12:
[----:B------:R-:W-:Y:S05]  /*0620*/  @!P1 BRA `(.L_x_9) ;  /* 0x00000000003c9947 */ /* 0x000fea0003800000 */
[----:B------:R-:W-:Y:S02]  /*0630*/  ISETP.NE.AND P0, PT, R5, 0x1, PT ;  /* 0x000000010500780c */ /* 0x000fe40003f05270 */
[----:B------:R-:W-:-:S04]  /*0640*/  LOP3.LUT R2, R2, 0x1, RZ, 0xc0, !PT ;  /* 0x0000000102027812 */ /* 0x000fc800078ec0ff */
[----:B------:R-:W-:-:S07]  /*0650*/  ISETP.NE.U32.AND P1, PT, R2, 0x1, PT ;  /* 0x000000010200780c */ /* 0x000fce0003f25070 */
[----:B------:R-:W-:Y:S06]  /*0660*/  @!P0 BRA `(.L_x_13) ;  /* 0x00000000001c8947 */ /* 0x000fec0003800000 */
[C---:B------:R-:W-:Y:S01]  /*0670*/  IMAD.IADD R2, R9.reuse, 0x1, R4 ;  /* 0x0000000109027824 */ /* 0x040fe200078e0204 */
[----:B------:R-:W-:-:S03]  /*0680*/  IADD3 R9, PT, PT, R9, 0x2, RZ ;  /* 0x0000000209097810 */ /* 0x000fc60007ffe0ff */
[----:B------:R-:W-:-:S05]  /*0690*/  IMAD R2, R2, 0x4, R7 ;  /* 0x0000000402027824 */ /* 0x000fca00078e0207 */
[----:B------:R-:W0:Y:S04]  /*06a0*/  LDS R10, [R2] ;  /* 0x00000000020a7984 */ /* 0x000e280000000800 */
[----:B------:R-:W1:Y:S01]  /*06b0*/  LDS R12, [R2+0x4] ;  /* 0x00000400020c7984 */ /* 0x000e620000000800 */
[----:B0-----:R-:W-:-:S04]  /*06c0*/  FFMA R11, R10, R0, R11 ;  /* 0x000000000a0b7223 */ /* 0x001fc8000000000b */
[----:B-1----:R-:W-:-:S07]  /*06d0*/  FFMA R11, R12, R0, R11 ;  /* 0x000000000c0b7223 */ /* 0x002fce000000000b */
.L_x_13:
[----:B------:R-:W-:-:S04]  /*06e0*/  @!P1 IMAD.IADD R4, R4, 0x1, R9 ;  /* 0x0000000104049824 */ /* 0x000fc800078e0209 */
[----:B------:R-:W-:-:S06]  /*06f0*/  @!P1 IMAD R4, R4, 0x4, R7 ;  /* 0x0000000404049824 */ /* 0x000fcc00078e0207 */
[----:B------:R-:W0:Y:S02]  /*0700*/  @!P1 LDS R4, [R4] ;  /* 0x0000000004049984 */ /* 0x000e240000000800 */
[----:B0-----:R-:W-:-:S07]  /*0710*/  @!P1 FFMA R11, R4, R0, R11 ;  /* 0x00000000040b9223 */ /* 0x001fce000000000b */
.L_x_9:
[----:B------:R-:W-:-:S13]  /*0720*/  ISETP.GE.AND P0, PT, R6, R3, PT ;  /* 0x000000030600720c */ /* 0x000fda0003f06270 */
[----:B------:R-:W-:Y:S05]  /*0730*/  @P0 EXIT ;  /* 0x000000000000094d */ /* 0x000fea0003800000 */
[----:B------:R-:W1:Y:S01]  /*0740*/  LDC.64 R4, c[0x0][0x388] ;  /* 0x0000e200ff047b82 */ /* 0x000e620000000a00 */
[----:B------:R-:W-:-:S04]  /*0750*/  IMAD R3, R8, R3, R6 ;  /* 0x0000000308037224 */ /* 0x000fc800078e0206 */
[----:B-1----:R-:W-:-:S05]  /*0760*/  IMAD.WIDE R2, R3, 0x4, R4 ;  /* 0x0000000403027825 */ /* 0x002fca00078e0204 */
[----:B------:R-:W-:Y:S01]  /*0770*/  STG.E desc[UR4][R2.64], R11 ;  /* 0x0000000b02007986 */ /* 0x000fe2000c101904 */
[----:B------:R-:W-:Y:S05]  /*0780*/  EXIT ;  /* 0x000000000000794d */ /* 0x000fea0003800000 */
        .weak           $__internal_0_$__cuda_sm20_rcp_rn_f32_slowpath
        .type           $__internal_0_$__cuda_sm20_rcp_rn_f32_slowpath,@function
        .size           $__internal_0_$__cuda_sm20_rcp_rn_f32_slowpath,(.L_x_45 - $__internal_0_$__cuda_sm20_rcp_rn_f32_slowpath)
$__internal_0_$__cuda_sm20_rcp_rn_f32_slowpath:
[----:B------:R-:W-:-:S04]  /*0790*/  SHF.L.U32 R3, R0, 0x1, RZ ;  /* 0x0000000100037819 */ /* 0x000fc800000006ff */
[----:B------:R-:W-:-:S04]  /*07a0*/  SHF.R.U32.HI R3, RZ, 0x18, R3 ;  /* 0x00000018ff037819 */ /* 0x000fc80000011603 */
[----:B------:R-:W-:-:S13]  /*07b0*/  ISETP.NE.U32.AND P0, PT, R3, RZ, PT ;  /* 0x000000ff0300720c */ /* 0x000fda0003f05070 */
[----:B------:R-:W-:Y:S05]  /*07c0*/  @P0 BRA `(.L_x_14) ;  /* 0x00000000002c0947 */ /* 0x000fea0003800000 */
[----:B------:R-:W-:-:S05]  /*07d0*/  IMAD.SHL.U32 R3, R0, 0x2, RZ ;  /* 0x0000000200037824 */ /* 0x000fca00078e00ff */
[----:B------:R-:W-:-:S13]  /*07e0*/  ISETP.NE.AND P0, PT, R3, RZ, PT ;  /* 0x000000ff0300720c */ /* 0x000fda0003f05270 */
[----:B------:R2:W3:Y:S01]  /*07f0*/  @!P0 MUFU.RCP R3, R0 ;  /* 0x0000000000038308 */ /* 0x0004e20000001000 */
[----:B------:R-:W-:Y:S05]  /*0800*/  @!P0 BRA `(.L_x_15) ;  /* 0x0000000000a48947 */ /* 0x000fea0003800000 */
[----:B------:R-:W-:-:S04]  /*0810*/  FFMA R7, R0, 1.84467440737095516160e+19, RZ ;  /* 0x5f80000000077823 */ /* 0x000fc800000000ff */
[----:B--2---:R-:W3:Y:S02]  /*0820*/  MUFU.RCP R0, R7 ;  /* 0x0000000700007308 */ /* 0x004ee40000001000 */
[----:B---3--:R-:W-:-:S04]  /*0830*/  FFMA R3, R7, R0, -1 ;  /* 0xbf80000007037423 */ /* 0x008fc80000000000 */
[----:B------:R-:W-:-:S04]  /*0840*/  FADD.FTZ R3, -R3, -RZ ;  /* 0x800000ff03037221 */ /* 0x000fc80000010100 */
[----:B------:R-:W-:-:S04]  /*0850*/  FFMA R0, R0, R3, R0 ;  /* 0x0000000300007223 */ /* 0x000fc80000000000 */
[----:B------:R-:W-:Y:S01]  /*0860*/  FFMA R3, R0, 1.84467440737095516160e+19, RZ ;  /* 0x5f80000000037823 */ /* 0x000fe200000000ff */
[----:B------:R-:W-:Y:S06]  /*0870*/  BRA `(.L_x_15) ;  /* 0x0000000000887947 */ /* 0x000fec0003800000 */
.L_x_14:
[----:B------:R-:W-:-:S05]  /*0880*/  VIADD R7, R3, 0xffffff03 ;  /* 0xffffff0303077836 */ /* 0x000fca0000000000 */
[----:B------:R-:W-:-:S13]  /*0890*/  ISETP.GT.U32.AND P0, PT, R7, 0x1, PT ;  /* 0x000000010700780c */ /* 0x000fda0003f04070 */
[----:B------:R-:W-:Y:S05]  /*08a0*/  @P0 BRA `(.L_x_16) ;  /* 0x0000000000780947 */ /* 0x000fea0003800000 */
[----:B------:R-:W-:Y:S01]  /*08b0*/  LOP3.LUT R9, R0, 0x7fffff, RZ, 0xc0, !PT ;  /* 0x007fffff00097812 */ /* 0x000fe200078ec0ff */
[----:B------:R-:W-:Y:S01]  /*08c0*/  HFMA2 R14, -RZ, RZ, 0, 1.78813934326171875e-07 ;  /* 0x00000003ff0e7431 */ /* 0x000fe200000001ff */
[----:B------:R-:W-:Y:S02]  /*08d0*/  IADD3 R3, PT, PT, R3, -0xfc, RZ ;  /* 0xffffff0403037810 */ /* 0x000fe40007ffe0ff */
[----:B------:R-:W-:-:S04]  /*08e0*/  LOP3.LUT R9, R9, 0x3f800000, RZ, 0xfc, !PT ;  /* 0x3f80000009097812 */ /* 0x000fc800078efcff */
[----:B------:R-:W0:Y:S01]  /*08f0*/  MUFU.RCP R10, R9 ;  /* 0x00000009000a7308 */ /* 0x000e220000001000 */
[----:B------:R-:W-:Y:S01]  /*0900*/  SHF.L.U32 R13, R14, R7, RZ ;  /* 0x000000070e0d7219 */ /* 0x000fe200000006ff */
[----:B0-----:R-:W-:-:S04]  /*0910*/  FFMA R11, R9, R10, -1 ;  /* 0xbf800000090b7423 */ /* 0x001fc8000000000a */
[----:B------:R-:W-:-:S04]  /*0920*/  FADD.FTZ R11, -R11, -RZ ;  /* 0x800000ff0b0b7221 */ /* 0x000fc80000010100 */
[CCC-:B------:R-:W-:Y:S01]  /*0930*/  FFMA.RM R12, R10.reuse, R11.reuse, R10.reuse ;  /* 0x0000000b0a0c7223 */ /* 0x1c0fe2000000400a */
[----:B------:R-:W-:-:S04]  /*0940*/  FFMA.RP R11, R10, R11, R10 ;  /* 0x0000000b0a0b7223 */ /* 0x000fc8000000800a */
[C---:B------:R-:W-:Y:S02]  /*0950*/  LOP3.LUT R10, R12.reuse, 0x7fffff, RZ, 0xc0, !PT ;  /* 0x007fffff0c0a7812 */ /* 0x040fe400078ec0ff */
[----:B------:R-:W-:Y:S02]  /*0960*/  FSETP.NEU.FTZ.AND P0, PT, R12, R11, PT ;  /* 0x0000000b0c00720b */ /* 0x000fe40003f1d000 */
[----:B------:R-:W-:Y:S02]  /*0970*/  LOP3.LUT R10, R10, 0x800000, RZ, 0xfc, !PT ;  /* 0x008000000a0a7812 */ /* 0x000fe400078efcff */
[----:B------:R-:W-:Y:S02]  /*0980*/  SEL R11, RZ, 0xffffffff, !P0 ;  /* 0xffffffffff0b7807 */ /* 0x000fe40004000000 */
[----:B------:R-:W-:Y:S02]  /*0990*/  LOP3.LUT R12, R13, R10, RZ, 0xc0, !PT ;  /* 0x0000000a0d0c7212 */ /* 0x000fe400078ec0ff */
[----:B------:R-:W-:Y:S01]  /*09a0*/  SHF.R.U32.HI R3, RZ, R3, R10 ;  /* 0x00000003ff037219 */ /* 0x000fe2000001160a */
[----:B------:R-:W-:Y:S01]  /*09b0*/  IMAD.MOV R11, RZ, RZ, -R11 ;  /* 0x000000ffff0b7224 */ /* 0x000fe200078e0a0b */
[----:B------:R-:W-:-:S04]  /*09c0*/  SHF.R.U32.HI R12, RZ, R7, R12 ;  /* 0x00000007ff0c7219 */ /* 0x000fc8000001160c */
[----:B------:R-:W-:Y:S02]  /*09d0*/  LOP3.LUT P1, RZ, R11, R7, R10, 0xf8, !PT ;  /* 0x000000070bff7212 */ /* 0x000fe4000782f80a */
[C---:B------:R-:W-:Y:S02]  /*09e0*/  LOP3.LUT P0, RZ, R12.reuse, 0x1, RZ, 0xc0, !PT ;  /* 0x000000010cff7812 */ /* 0x040fe4000780c0ff */
[----:B------:R-:W-:-:S04]  /*09f0*/  LOP3.LUT P2, RZ, R12, 0x2, RZ, 0xc0, !PT ;  /* 0x000000020cff7812 */ /* 0x000fc8000784c0ff */
[----:B------:R-:W-:Y:S02]  /*0a00*/  PLOP3.LUT P0, PT, P0, P1, P2, 0xe0, 0x0 ;  /* 0x000000000000781c */ /* 0x000fe40000703c20 */
[----:B------:R-:W-:Y:S02]  /*0a10*/  LOP3.LUT P1, RZ, R0, 0x7fffff, RZ, 0xc0, !PT ;  /* 0x007fffff00ff7812 */ /* 0x000fe4000782c0ff */
[----:B------:R-:W-:-:S05]  /*0a20*/  SEL R7, RZ, 0x1, !P0 ;  /* 0x00000001ff077807 */ /* 0x000fca0004000000 */
[----:B------:R-:W-:-:S05]  /*0a30*/  IMAD.MOV R7, RZ, RZ, -R7 ;  /* 0x000000ffff077224 */ /* 0x000fca00078e0a07 */
[----:B------:R-:W-:-:S13]  /*0a40*/  ISETP.GE.AND P0, PT, R7, RZ, PT ;  /* 0x000000ff0700720c */ /* 0x000fda0003f06270 */
[----:B------:R-:W-:-:S04]  /*0a50*/  @!P0 VIADD R3, R3, 0x1 ;  /* 0x0000000103038836 */ /* 0x000fc80000000000 */
[----:B------:R-:W-:-:S05]  /*0a60*/  @!P1 IMAD.SHL.U32 R3, R3, 0x2, RZ ;  /* 0x0000000203039824 */ /* 0x000fca00078e00ff */
[----:B------:R-:W-:Y:S01]  /*0a70*/  LOP3.LUT R3, R3, 0x80000000, R0, 0xf8, !PT ;  /* 0x8000000003037812 */ /* 0x000fe200078ef800 */
[----:B------:R-:W-:Y:S06]  /*0a80*/  BRA `(.L_x_15) ;  /* 0x0000000000047947 */ /* 0x000fec0003800000 */
.L_x_16:
[----:B------:R0:W1:Y:S02]  /*0a90*/  MUFU.RCP R3, R0 ;  /* 0x0000000000037308 */ /* 0x0000640000001000 */
.L_x_15:
[----:B0123--:R-:W-:Y:S01]  /*0aa0*/  MOV R0, R3 ;  /* 0x0000000300007202 */ /* 0x00ffe20000000f00 */
[----:B------:R-:W-:-:S04]  /*0ab0*/  IMAD.MOV.U32 R3, RZ, RZ, 0x0 ;  /* 0x00000000ff037424 */ /* 0x000fc800078e00ff */
[----:B------:R-:W-:Y:S05]  /*0ac0*/  RET.REL.NODEC R2 `(_Z18conv_separable_rowPhPfiii) ;  /* 0xfffffff4024c7950 */ /* 0x000fea0003c3ffff */
.L_x_17:
        /* <DEDUP_REMOVED lines=11> */
.L_x_45:


//--------------------- .text._Z13conv2d_sharedPhPfiii --------------------------
	.section	.text._Z13conv2d_sharedPhPfiii,"ax",@progbits
	.align	128
        .global         _Z13conv2d_sharedPhPfiii
        .type           _Z13conv2d_sharedPhPfiii,@function
        .size           _Z13conv2d_sharedPhPfiii,(.L_x_46 - _Z13conv2d_sharedPhPfiii)
        .other          _Z13conv2d_sharedPhPfiii,@"STO_CUDA_ENTRY STV_DEFAULT"
_Z13conv2d_sharedPhPfiii:
.text._Z13conv2d_sharedPhPfiii:
[----:B------:R-:W-:Y:S01]  /*0000*/  LDC R1, c[0x0][0x37c] ;  /* 0x0000df00ff017b82 */ /* 0x000fe20000000800 */
[----:B------:R-:W0:Y:S01]  /*0010*/  LDCU UR4, c[0x0][0x390] ;  /* 0x00007200ff0477ac */ /* 0x000e220008000800 */
[----:B------:R-:W1:Y:S01]  /*0020*/  S2R R5, SR_TID.X ;  /* 0x0000000000057919 */ /* 0x000e620000002100 */
[----:B------:R-:W1:Y:S01]  /*0030*/  S2R R6, SR_CTAID.X ;  /* 0x0000000000067919 */ /* 0x000e620000002500 */
[----:B------:R-:W2:Y:S01]  /*0040*/  S2R R4, SR_TID.Y ;  /* 0x0000000000047919 */ /* 0x000ea20000002200 */
[----:B------:R-:W2:Y:S01]  /*0050*/  S2R R7, SR_CTAID.Y ;  /* 0x0000000000077919 */ /* 0x000ea20000002600 */
[----:B0-----:R-:W-:-:S06]  /*0060*/  UIMAD UR4, UR4, UR4, URZ ;  /* 0x00000004040472a4 */ /* 0x001fcc000f8e02ff */
[----:B------:R-:W-:-:S05]  /*0070*/  I2FP.F32.U32 R0, UR4 ;  /* 0x0000000400007c45 */ /* 0x000fca0008201000 */
[----:B------:R-:W-:-:S05]  /*0080*/  VIADD R2, R0, 0x1800000 ;  /* 0x0180000000027836 */ /* 0x000fca0000000000 */
[----:B------:R-:W-:Y:S01]  /*0090*/  LOP3.LUT R2, R2, 0x7f800000, RZ, 0xc0, !PT ;  /* 0x7f80000002027812 */ /* 0x000fe200078ec0ff */
[----:B-1----:R-:W-:-:S03]  /*00a0*/  IMAD R3, R6, 0x10, R5 ;  /* 0x0000001006037824 */ /* 0x002fc600078e0205 */
[----:B------:R-:W-:Y:S02]  /*00b0*/  ISETP.GT.U32.AND P0, PT, R2, 0x1ffffff, PT ;  /* 0x01ffffff0200780c */ /* 0x000fe40003f04070 */
[----:B--2---:R-:W-:-:S11]  /*00c0*/  LEA R2, R7, R4, 0x4 ;  /* 0x0000000407027211 */ /* 0x004fd600078e20ff */
[----:B------:R-:W-:Y:S05]  /*00d0*/  @P0 BRA `(.L_x_18) ;  /* 0x00000000000c0947 */ /* 0x000fea0003800000 */
[----:B------:R-:W-:-:S07]  /*00e0*/  MOV R6, 0x100 ;  /* 0x0000010000067802 */ /* 0x000fce0000000f00 */
[----:B------:R-:W-:Y:S05]  /*00f0*/  CALL.REL.NOINC `($__internal_1_$__cuda_sm20_rcp_rn_f32_slowpath) ;  /* 0x0000000400e47944 */ /* 0x000fea0003c00000 */
[----:B------:R-:W-:Y:S05]  /*0100*/  BRA `(.L_x_19) ;  /* 0x0000000000107947 */ /* 0x000fea0003800000 */
.L_x_18:
[----:B------:R-:W0:Y:S02]  /*0110*/  MUFU.RCP R7, R0 ;  /* 0x0000000000077308 */ /* 0x000e240000001000 */
[----:B0-----:R-:W-:-:S04]  /*0120*/  FFMA R6, R0, R7, -1 ;  /* 0xbf80000000067423 */ /* 0x001fc80000000007 */
[----:B------:R-:W-:-:S04]  /*0130*/  FADD.FTZ R6, -R6, -RZ ;  /* 0x800000ff06067221 */ /* 0x000fc80000010100 */
[----:B------:R-:W-:-:S07]  /*0140*/  FFMA R0, R7, R6, R7 ;  /* 0x0000000607007223 */ /* 0x000fce0000000007 */
.L_x_19:
[----:B------:R-:W0:Y:S01]  /*0150*/  LDCU.64 UR12, c[0x0][0x390] ;  /* 0x00007200ff0c77ac */ /* 0x000e220008000a00 */
[----:B------:R-:W1:Y:S01]  /*0160*/  LDCU UR5, c[0x0][0x398] ;  /* 0x00007300ff0577ac */ /* 0x000e620008000800 */
[----:B------:R-:W2:Y:S01]  /*0170*/  LDCU.64 UR10, c[0x0][0x358] ;  /* 0x00006b00ff0a77ac */ /* 0x000ea20008000a00 */
[----:B0-----:R-:W-:-:S04]  /*0180*/  ULEA.HI UR4, UR12, UR12, URZ, 0x1 ;  /* 0x0000000c0c047291 */ /* 0x001fc8000f8f08ff */
[----:B------:R-:W-:-:S06]  /*0190*/  USHF.R.S32.HI UR4, URZ, 0x1, UR4 ;  /* 0x00000001ff047899 */ /* 0x000fcc0008011404 */
[----:B------:R-:W-:Y:S02]  /*01a0*/  VIADD R7, R3, -UR4 ;  /* 0x8000000403077c36 */ /* 0x000fe40008000000 */
[----:B------:R-:W-:-:S03]  /*01b0*/  VIADD R6, R2, -UR4 ;  /* 0x8000000402067c36 */ /* 0x000fc60008000000 */
[----:B------:R-:W-:Y:S02]  /*01c0*/  ISETP.GE.AND P0, PT, R7, UR13, PT ;  /* 0x0000000d07007c0c */ /* 0x000fe4000bf06270 */
[C---:B------:R-:W-:Y:S02]  /*01d0*/  LOP3.LUT R8, R6.reuse, R7, RZ, 0xfc, !PT ;  /* 0x0000000706087212 */ /* 0x040fe400078efcff */
[----:B-1----:R-:W-:-:S04]  /*01e0*/  ISETP.GE.OR P0, PT, R6, UR5, P0 ;  /* 0x0000000506007c0c */ /* 0x002fc80008706670 */
[----:B------:R-:W-:-:S13]  /*01f0*/  ISETP.LT.OR P0, PT, R8, RZ, P0 ;  /* 0x000000ff0800720c */ /* 0x000fda0000701670 */
[----:B------:R-:W0:Y:S01]  /*0200*/  @!P0 LDC.64 R8, c[0x0][0x380] ;  /* 0x0000e000ff088b82 */ /* 0x000e220000000a00 */
[----:B------:R-:W-:-:S05]  /*0210*/  @!P0 IMAD R6, R6, UR13, R7 ;  /* 0x0000000d06068c24 */ /* 0x000fca000f8e0207 */
[----:B0-----:R-:W-:-:S04]  /*0220*/  @!P0 IADD3 R8, P1, PT, R6, R8, RZ ;  /* 0x0000000806088210 */ /* 0x001fc80007f3e0ff */
[----:B------:R-:W-:-:S05]  /*0230*/  @!P0 LEA.HI.X.SX32 R9, R6, R9, 0x1, P1 ;  /* 0x0000000906098211 */ /* 0x000fca00008f0eff */
[----:B--2---:R-:W2:Y:S01]  /*0240*/  @!P0 LDG.E.U8 R8, desc[UR10][R8.64] ;  /* 0x0000000a08088981 */ /* 0x004ea2000c1e1100 */
[----:B------:R-:W0:Y:S01]  /*0250*/  S2UR UR5, SR_CgaCtaId ;  /* 0x00000000000579c3 */ /* 0x000e220000008800 */
[----:B------:R-:W-:Y:S01]  /*0260*/  UMOV UR4, 0x400 ;  /* 0x0000040000047882 */ /* 0x000fe20000000000 */
[----:B------:R-:W-:Y:S01]  /*0270*/  LOP3.LUT P1, RZ, R5, 0x3f0, R4, 0xc8, !PT ;  /* 0x000003f005ff7812 */ /* 0x000fe2000782c804 */
[----:B0-----:R-:W-:-:S06]  /*0280*/  ULEA UR4, UR5, UR4, 0x18 ;  /* 0x0000000405047291 */ /* 0x001fcc000f8ec0ff */
[----:B------:R-:W-:-:S05]  /*0290*/  @!P0 MOV R7, UR4 ;  /* 0x0000000400078c02 */ /* 0x000fca0008000f00 */
[----:B------:R-:W-:Y:S02]  /*02a0*/  @!P0 IMAD R6, R4, 0x50, R7 ;  /* 0x0000005004068824 */ /* 0x000fe400078e0207 */
[----:B------:R-:W-:-:S03]  /*02b0*/  @P0 IMAD.U32 R7, RZ, RZ, UR4 ;  /* 0x00000004ff070e24 */ /* 0x000fc6000f8e00ff */
[----:B------:R-:W-:Y:S01]  /*02c0*/  @!P0 LEA R11, R5, R6, 0x2 ;  /* 0x00000006050b8211 */ /* 0x000fe200078e10ff */
[----:B------:R-:W-:-:S04]  /*02d0*/  @P0 IMAD R10, R4, 0x50, R7 ;  /* 0x00000050040a0824 */ /* 0x000fc800078e0207 */
[----:B------:R-:W-:Y:S01]  /*02e0*/  @P0 IMAD R10, R5, 0x4, R10 ;  /* 0x00000004050a0824 */ /* 0x000fe200078e020a */
[----:B--2---:R-:W-:-:S05]  /*02f0*/  @!P0 I2FP.F32.U32 R6, R8 ;  /* 0x0000000800068245 */ /* 0x004fca0000201000 */
[----:B------:R0:W-:Y:S04]  /*0300*/  @!P0 STS [R11], R6 ;  /* 0x000000060b008388 */ /* 0x0001e80000000800 */
[----:B------:R0:W-:Y:S01]  /*0310*/  @P0 STS [R10], RZ ;  /* 0x000000ff0a000388 */ /* 0x0001e20000000800 */
[----:B------:R-:W-:Y:S06]  /*0320*/  BAR.SYNC.DEFER_BLOCKING 0x0 ;  /* 0x0000000000007b1d */ /* 0x000fec0000010000 */
[----:B------:R-:W-:Y:S05]  /*0330*/  @P1 EXIT ;  /* 0x000000000000194d */ /* 0x000fea0003800000 */
[----:B------:R-:W-:Y:S01]  /*0340*/  UISETP.GE.AND UP0, UPT, UR12, 0x1, UPT ;  /* 0x000000010c00788c */ /* 0x000fe2000bf06270 */
[----:B------:R-:W-:-:S08]  /*0350*/  HFMA2 R9, -RZ, RZ, 0, 0 ;  /* 0x00000000ff097431 */ /* 0x000fd000000001ff */
[----:B------:R-:W-:Y:S05]  /*0360*/  BRA.U !UP0, `(.L_x_20) ;  /* 0x0000000508207547 */ /* 0x000fea000b800000 */
[----:B------:R-:W-:Y:S01]  /*0370*/  ULOP3.LUT UR8, UR12, 0x7, URZ, 0xc0, !UPT ;  /* 0x000000070c087892 */ /* 0x000fe2000f8ec0ff */
[----:B0-----:R-:W-:Y:S01]  /*0380*/  IMAD R6, R5, 0x4, R7 ;  /* 0x0000000405067824 */ /* 0x001fe200078e0207 */
[----:B------:R-:W-:Y:S01]  /*0390*/  ULOP3.LUT UR6, UR12, 0x7ffffff8, URZ, 0xc0, !UPT ;  /* 0x7ffffff80c067892 */ /* 0x000fe2000f8ec0ff */
[----:B------:R-:W-:Y:S01]  /*03a0*/  MOV R9, RZ ;  /* 0x000000ff00097202 */ /* 0x000fe20000000f00 */
[----:B------:R-:W-:Y:S01]  /*03b0*/  UIADD3 UR4, UPT, UPT, UR8, -0x1, URZ ;  /* 0xffffffff08047890 */ /* 0x000fe2000fffe0ff */
[----:B------:R-:W-:Y:S01]  /*03c0*/  VIADD R6, R6, 0x10 ;  /* 0x0000001006067836 */ /* 0x000fe20000000000 */
[----:B------:R-:W-:Y:S02]  /*03d0*/  ULOP3.LUT UR9, UR12, 0x3, URZ, 0xc0, !UPT ;  /* 0x000000030c097892 */ /* 0x000fe4000f8ec0ff */
[----:B------:R-:W-:Y:S02]  /*03e0*/  UISETP.GE.U32.AND UP0, UPT, UR4, 0x3, UPT ;  /* 0x000000030400788c */ /* 0x000fe4000bf06070 */
[----:B------:R-:W-:Y:S01]  /*03f0*/  UIADD3 UR7, UPT, UPT, -UR6, URZ, URZ ;  /* 0x000000ff06077290 */ /* 0x000fe2000fffe1ff */
[----:B------:R-:W-:-:S11]  /*0400*/  UMOV UR4, URZ ;  /* 0x000000ff00047c82 */ /* 0x000fd60008000000 */
.L_x_26:
[----:B------:R-:W0:Y:S01]  /*0410*/  LDC R11, c[0x0][0x390] ;  /* 0x0000e400ff0b7b82 */ /* 0x000e220000000800 */
[----:B------:R-:W-:Y:S01]  /*0420*/  IADD3 R13, PT, PT, R4, UR4, RZ ;  /* 0x00000004040d7c10 */ /* 0x000fe2000fffe0ff */
[----:B------:R-:W-:Y:S01]  /*0430*/  UIADD3 UR4, UPT, UPT, UR4, 0x1, URZ ;  /* 0x0000000104047890 */ /* 0x000fe2000fffe0ff */
[----:B------:R-:W-:Y:S01]  /*0440*/  UMOV UR5, URZ ;  /* 0x000000ff00057c82 */ /* 0x000fe20008000000 */
[----:B0-----:R-:W-:-:S04]  /*0450*/  ISETP.GE.U32.AND P0, PT, R11, 0x8, PT ;  /* 0x000000080b00780c */ /* 0x001fc80003f06070 */
[----:B------:R-:W-:-:S09]  /*0460*/  ISETP.NE.AND P1, PT, R11, UR4, PT ;  /* 0x000000040b007c0c */ /* 0x000fd2000bf25270 */
[----:B------:R-:W-:Y:S05]  /*0470*/  @!P0 BRA `(.L_x_21) ;  /* 0x00000000005c8947 */ /* 0x000fea0003800000 */
[----:B------:R-:W-:Y:S01]  /*0480*/  IMAD R8, R13, 0x50, R6 ;  /* 0x000000500d087824 */ /* 0x000fe200078e0206 */
[----:B------:R-:W-:-:S06]  /*0490*/  UMOV UR5, UR7 ;  /* 0x0000000700057c82 */ /* 0x000fcc0008000000 */
.L_x_22:
[----:B------:R-:W0:Y:S01]  /*04a0*/  LDS R10, [R8+-0x10] ;  /* 0xfffff000080a7984 */ /* 0x000e220000000800 */
[----:B------:R-:W-:-:S03]  /*04b0*/  UIADD3 UR5, UPT, UPT, UR5, 0x8, URZ ;  /* 0x0000000805057890 */ /* 0x000fc6000fffe0ff */
[----:B------:R-:W1:Y:S01]  /*04c0*/  LDS R12, [R8+-0xc] ;  /* 0xfffff400080c7984 */ /* 0x000e620000000800 */
[----:B------:R-:W-:-:S03]  /*04d0*/  UISETP.NE.AND UP1, UPT, UR5, URZ, UPT ;  /* 0x000000ff0500728c */ /* 0x000fc6000bf25270 */
        /* <DEDUP_REMOVED lines=15> */
[----:B------:R-:W-:Y:S06]  /*05d0*/  BRA.U UP1, `(.L_x_22) ;  /* 0xfffffffd01b07547 */ /* 0x000fec000b83ffff */
[----:B------:R-:W-:-:S05]  /*05e0*/  UMOV UR5, UR6 ;  /* 0x0000000600057c82 */ /* 0x000fca0008000000 */
.L_x_21:
[----:B------:R-:W-:-:S09]  /*05f0*/  UISETP.NE.AND UP1, UPT, UR8, URZ, UPT ;  /* 0x000000ff0800728c */ /* 0x000fd2000bf25270 */
[----:B------:R-:W-:Y:S05]  /*0600*/  BRA.U !UP1, `(.L_x_23) ;  /* 0x0000000109747547 */ /* 0x000fea000b800000 */
[----:B------:R-:W-:Y:S01]  /*0610*/  IMAD R13, R13, 0x50, R7 ;  /* 0x000000500d0d7824 */ /* 0x000fe200078e0207 */
[----:B------:R-:W-:Y:S01]  /*0620*/  UISETP.NE.AND UP1, UPT, UR9, URZ, UPT ;  /* 0x000000ff0900728c */ /* 0x000fe2000bf25270 */
[----:B------:R-:W-:Y:S10]  /*0630*/  BRA.U !UP0, `(.L_x_24) ;  /* 0x00000001082c7547 */ /* 0x000ff4000b800000 */
[----:B------:R-:W-:Y:S01]  /*0640*/  IADD3 R8, PT, PT, R5, UR5, RZ ;  /* 0x0000000505087c10 */ /* 0x000fe2000fffe0ff */
[----:B------:R-:W-:-:S04]  /*0650*/  UIADD3 UR5, UPT, UPT, UR5, 0x4, URZ ;  /* 0x0000000405057890 */ /* 0x000fc8000fffe0ff */
        /* <DEDUP_REMOVED lines=9> */
.L_x_24:
[----:B------:R-:W-:Y:S05]  /*06f0*/  BRA.U !UP1, `(.L_x_23) ;  /* 0x0000000109387547 */ /* 0x000fea000b800000 */
[----:B------:R-:W-:Y:S01]  /*0700*/  UISETP.NE.AND UP1, UPT, UR9, 0x1, UPT ;  /* 0x000000010900788c */ /* 0x000fe2000bf25270 */
[----:B------:R-:W-:-:S08]  /*0710*/  LOP3.LUT P0, RZ, R11, 0x1, RZ, 0xc0, !PT ;  /* 0x000000010bff7812 */ /* 0x000fd0000780c0ff */
[----:B------:R-:W-:Y:S05]  /*0720*/  BRA.U !UP1, `(.L_x_25) ;  /* 0x00000001091c7547 */ /* 0x000fea000b800000 */
[----:B------:R-:W-:Y:S01]  /*0730*/  IADD3 R8, PT, PT, R5, UR5, RZ ;  /* 0x0000000505087c10 */ /* 0x000fe2000fffe0ff */
[----:B------:R-:W-:-:S04]  /*0740*/  UIADD3 UR5, UPT, UPT, UR5, 0x2, URZ ;  /* 0x0000000205057890 */ /* 0x000fc8000fffe0ff */
[----:B------:R-:W-:-:S05]  /*0750*/  IMAD R8, R8, 0x4, R13 ;  /* 0x0000000408087824 */ /* 0x000fca00078e020d */
[----:B------:R-:W0:Y:S04]  /*0760*/  LDS R10, [R8] ;  /* 0x00000000080a7984 */ /* 0x000e280000000800 */
[----:B------:R-:W1:Y:S01]  /*0770*/  LDS R12, [R8+0x4] ;  /* 0x00000400080c7984 */ /* 0x000e620000000800 */
[----:B0-----:R-:W-:-:S04]  /*0780*/  FFMA R9, R10, R0, R9 ;  /* 0x000000000a097223 */ /* 0x001fc80000000009 */
[----:B-1----:R-:W-:-:S07]  /*0790*/  FFMA R9, R12, R0, R9 ;  /* 0x000000000c097223 */ /* 0x002fce0000000009 */
.L_x_25:
[----:B------:R-:W-:-:S05]  /*07a0*/  @P0 IADD3 R8, PT, PT, R5, UR5, RZ ;  /* 0x0000000505080c10 */ /* 0x000fca000fffe0ff */
[----:B------:R-:W-:-:S06]  /*07b0*/  @P0 IMAD R8, R8, 0x4, R13 ;  /* 0x0000000408080824 */ /* 0x000fcc00078e020d */
[----:B------:R-:W0:Y:S02]  /*07c0*/  @P0 LDS R8, [R8] ;  /* 0x0000000008080984 */ /* 0x000e240000000800 */
[----:B0-----:R-:W-:-:S07]  /*07d0*/  @P0 FFMA R9, R8, R0, R9 ;  /* 0x0000000008090223 */ /* 0x001fce0000000009 */
.L_x_23:
[----:B------:R-:W-:Y:S05]  /*07e0*/  @P1 BRA `(.L_x_26) ;  /* 0xfffffffc00081947 */ /* 0x000fea000383ffff */
.L_x_20:
[----:B------:R-:W1:Y:S01]  /*07f0*/  LDCU UR4, c[0x0][0x398] ;  /* 0x00007300ff0477ac */ /* 0x000e620008000800 */
[----:B------:R-:W2:Y:S01]  /*0800*/  LDCU UR5, c[0x0][0x394] ;  /* 0x00007280ff0577ac */ /* 0x000ea20008000800 */
[----:B-1----:R-:W-:-:S04]  /*0810*/  ISETP.GE.AND P0, PT, R2, UR4, PT ;  /* 0x0000000402007c0c */ /* 0x002fc8000bf06270 */
[----:B--2---:R-:W-:-:S13]  /*0820*/  ISETP.GE.OR P0, PT, R3, UR5, P0 ;  /* 0x0000000503007c0c */ /* 0x004fda0008706670 */
[----:B------:R-:W-:Y:S05]  /*0830*/  @P0 EXIT ;  /* 0x000000000000094d */ /* 0x000fea0003800000 */
[----:B------:R-:W1:Y:S01]  /*0840*/  LDC.64 R4, c[0x0][0x388] ;  /* 0x0000e200ff047b82 */ /* 0x000e620000000a00 */
[----:B------:R-:W-:-:S04]  /*0850*/  IMAD R3, R2, UR5, R3 ;  /* 0x0000000502037c24 */ /* 0x000fc8000f8e0203 */
[----:B-1----:R-:W-:-:S05]  /*0860*/  IMAD.WIDE R2, R3, 0x4, R4 ;  /* 0x0000000403027825 */ /* 0x002fca00078e0204 */
[----:B------:R-:W-:Y:S01]  /*0870*/  STG.E desc[UR10][R2.64], R9 ;  /* 0x0000000902007986 */ /* 0x000fe2000c10190a */
[----:B------:R-:W-:Y:S05]  /*0880*/  EXIT ;  /* 0x000000000000794d */ /* 0x000fea0003800000 */
        .weak           $__internal_1_$__cuda_sm20_rcp_rn_f32_slowpath
        .type           $__internal_1_$__cuda_sm20_rcp_rn_f32_slowpath,@function
        .size           $__internal_1_$__cuda_sm20_rcp_rn_f32_slowpath,(.L_x_46 - $__internal_1_$__cuda_sm20_rcp_rn_f32_slowpath)
$__internal_1_$__cuda_sm20_rcp_rn_f32_slowpath:
        /* <DEDUP_REMOVED lines=9> */
[----:B---3--:R-:W2:Y:S02]  /*0920*/  MUFU.RCP R7, R8 ;  /* 0x0000000800077308 */ /* 0x008ea40000001000 */
[----:B--2---:R-:W-:-:S04]  /*0930*/  FFMA R0, R8, R7, -1 ;  /* 0xbf80000008007423 */ /* 0x004fc80000000007 */
[----:B------:R-:W-:-:S04]  /*0940*/  FADD.FTZ R0, -R0, -RZ ;  /* 0x800000ff00007221 */ /* 0x000fc80000010100 */
[----:B------:R-:W-:-:S04]  /*0950*/  FFMA R0, R7, R0, R7 ;  /* 0x0000000007007223 */ /* 0x000fc80000000007 */
[----:B------:R-:W-:Y:S01]  /*0960*/  FFMA R7, R0, 1.84467440737095516160e+19, RZ ;  /* 0x5f80000000077823 */ /* 0x000fe200000000ff */
[----:B------:R-:W-:Y:S06]  /*0970*/  BRA `(.L_x_28) ;  /* 0x0000000000887947 */ /* 0x000fec0003800000 */
.L_x_27:
[----:B------:R-:W-:-:S04]  /*0980*/  IADD3 R8, PT, PT, R7, -0xfd, RZ ;  /* 0xffffff0307087810 */ /* 0x000fc80007ffe0ff */
[----:B------:R-:W-:-:S13]  /*0990*/  ISETP.GT.U32.AND P0, PT, R8, 0x1, PT ;  /* 0x000000010800780c */ /* 0x000fda0003f04070 */
[----:B------:R-:W-:Y:S05]  /*09a0*/  @P0 BRA `(.L_x_29) ;  /* 0x0000000000780947 */ /* 0x000fea0003800000 */
[----:B------:R-:W-:Y:S01]  /*09b0*/  LOP3.LUT R9, R0, 0x7fffff, RZ, 0xc0, !PT ;  /* 0x007fffff00097812 */ /* 0x000fe200078ec0ff */
[----:B------:R-:W-:-:S03]  /*09c0*/  IMAD.MOV.U32 R13, RZ, RZ, 0x3 ;  /* 0x00000003ff0d7424 */ /* 0x000fc600078e00ff */
[----:B------:R-:W-:Y:S02]  /*09d0*/  LOP3.LUT R9, R9, 0x3f800000, RZ, 0xfc, !PT ;  /* 0x3f80000009097812 */ /* 0x000fe400078efcff */
[----:B------:R-:W-:Y:S02]  /*09e0*/  SHF.L.U32 R14, R13, R8, RZ ;  /* 0x000000080d0e7219 */ /* 0x000fe400000006ff */
[----:B------:R-:W0:Y:S02]  /*09f0*/  MUFU.RCP R10, R9 ;  /* 0x00000009000a7308 */ /* 0x000e240000001000 */
        /* <DEDUP_REMOVED lines=9> */
[----:B------:R-:W-:-:S02]  /*0a90*/  IADD3 R10, PT, PT, -R10, RZ, RZ ;  /* 0x000000ff0a0a7210 */ /* 0x000fc40007ffe1ff */
[-C--:B------:R-:W-:Y:S02]  /*0aa0*/  SHF.R.U32.HI R9, RZ, R8.reuse, R9 ;  /* 0x00000008ff097219 */ /* 0x080fe40000011609 */
[----:B------:R-:W-:Y:S02]  /*0ab0*/  LOP3.LUT P1, RZ, R10, R8, R11, 0xf8, !PT ;  /* 0x000000080aff7212 */ /* 0x000fe4000782f80b */
[C---:B------:R-:W-:Y:S02]  /*0ac0*/  LOP3.LUT P0, RZ, R9.reuse, 0x1, RZ, 0xc0, !PT ;  /* 0x0000000109ff7812 */ /* 0x040fe4000780c0ff */
[----:B------:R-:W-:-:S04]  /*0ad0*/  LOP3.LUT P2, RZ, R9, 0x2, RZ, 0xc0, !PT ;  /* 0x0000000209ff7812 */ /* 0x000fc8000784c0ff */
[----:B------:R-:W-:Y:S02]  /*0ae0*/  PLOP3.LUT P0, PT, P0, P1, P2, 0xe0, 0x0 ;  /* 0x000000000000781c */ /* 0x000fe40000703c20 */
[----:B------:R-:W-:Y:S02]  /*0af0*/  LOP3.LUT P1, RZ, R0, 0x7fffff, RZ, 0xc0, !PT ;  /* 0x007fffff00ff7812 */ /* 0x000fe4000782c0ff */
[----:B------:R-:W-:-:S05]  /*0b00*/  SEL R8, RZ, 0x1, !P0 ;  /* 0x00000001ff087807 */ /* 0x000fca0004000000 */
[----:B------:R-:W-:-:S05]  /*0b10*/  IMAD.MOV R8, RZ, RZ, -R8 ;  /* 0x000000ffff087224 */ /* 0x000fca00078e0a08 */
[----:B------:R-:W-:Y:S02]  /*0b20*/  ISETP.GE.AND P0, PT, R8, RZ, PT ;  /* 0x000000ff0800720c */ /* 0x000fe40003f06270 */
[----:B------:R-:W-:-:S04]  /*0b30*/  IADD3 R8, PT, PT, R7, -0xfc, RZ ;  /* 0xffffff0407087810 */ /* 0x000fc80007ffe0ff */
[----:B------:R-:W-:-:S07]  /*0b40*/  SHF.R.U32.HI R7, RZ, R8, R11 ;  /* 0x00000008ff077219 */ /* 0x000fce000001160b */
[----:B------:R-:W-:-:S05]  /*0b50*/  @!P0 VIADD R7, R7, 0x1 ;  /* 0x0000000107078836 */ /* 0x000fca0000000000 */
[----:B------:R-:W-:-:S04]  /*0b60*/  @!P1 SHF.L.U32 R7, R7, 0x1, RZ ;  /* 0x0000000107079819 */ /* 0x000fc800000006ff */
[----:B------:R-:W-:Y:S01]  /*0b70*/  LOP3.LUT R7, R7, 0x80000000, R0, 0xf8, !PT ;  /* 0x8000000007077812 */ /* 0x000fe200078ef800 */
[----:B------:R-:W-:Y:S06]  /*0b80*/  BRA `(.L_x_28) ;  /* 0x0000000000047947 */ /* 0x000fec0003800000 */
.L_x_29:
[----:B------:R0:W1:Y:S02]  /*0b90*/  MUFU.RCP R7, R0 ;  /* 0x0000000000077308 */ /* 0x0000640000001000 */
.L_x_28:
[----:B0123--:R-:W-:Y:S02]  /*0ba0*/  IMAD.MOV.U32 R0, RZ, RZ, R7 ;  /* 0x000000ffff007224 */ /* 0x00ffe400078e0007 */
[----:B------:R-:W-:-:S04]  /*0bb0*/  HFMA2 R7, -RZ, RZ, 0, 0 ;  /* 0x00000000ff077431 */ /* 0x000fc800000001ff */
[----:B------:R-:W-:Y:S05]  /*0bc0*/  RET.REL.NODEC R6 `(_Z13conv2d_sharedPhPfiii) ;  /* 0xfffffff4060c7950 */ /* 0x000fea0003c3ffff */
.L_x_30:
        /* <DEDUP_REMOVED lines=11> */
.L_x_46:


//--------------------- .text._Z6conv2dPhPfiii    --------------------------
	.section	.text._Z6conv2dPhPfiii,"ax",@progbits
	.align	128
        .global         _Z6conv2dPhPfiii
        .type           _Z6conv2dPhPfiii,@function
        .size           _Z6conv2dPhPfiii,(.L_x_47 - _Z6conv2dPhPfiii)
        .other          _Z6conv2dPhPfiii,@"STO_CUDA_ENTRY STV_DEFAULT"
_Z6conv2dPhPfiii:
.text._Z6conv2dPhPfiii:
[----:B------:R-:W-:Y:S01]  /*0000*/  LDC R1, c[0x0][0x37c] ;  /* 0x0000df00ff017b82 */ /* 0x000fe20000000800 */
[----:B------:R-:W0:Y:S01]  /*0010*/  LDCU UR4, c[0x0][0x390] ;  /* 0x00007200ff0477ac */ /* 0x000e220008000800 */
[----:B------:R-:W1:Y:S06]  /*0020*/  S2R R3, SR_TID.X ;  /* 0x0000000000037919 */ /* 0x000e6c0000002100 */
[----:B------:R-:W1:Y:S01]  /*0030*/  S2UR UR5, SR_CTAID.X ;  /* 0x00000000000579c3 */ /* 0x000e620000002500 */
[----:B------:R-:W2:Y:S07]  /*0040*/  S2R R5, SR_TID.Y ;  /* 0x0000000000057919 */ /* 0x000eae0000002200 */
[----:B------:R-:W1:Y:S01]  /*0050*/  LDC R4, c[0x0][0x360] ;  /* 0x0000d800ff047b82 */ /* 0x000e620000000800 */
[----:B0-----:R-:W-:-:S07]  /*0060*/  UIMAD UR4, UR4, UR4, URZ ;  /* 0x00000004040472a4 */ /* 0x001fce000f8e02ff */
[----:B------:R-:W2:Y:S01]  /*0070*/  S2UR UR6, SR_CTAID.Y ;  /* 0x00000000000679c3 */ /* 0x000ea20000002600 */
[----:B------:R-:W-:-:S07]  /*0080*/  I2FP.F32.U32 R0, UR4 ;  /* 0x0000000400007c45 */ /* 0x000fce0008201000 */
[----:B------:R-:W2:Y:S01]  /*0090*/  LDC R6, c[0x0][0x364] ;  /* 0x0000d900ff067b82 */ /* 0x000ea20000000800 */
[----:B------:R-:W-:-:S05]  /*00a0*/  VIADD R2, R0, 0x1800000 ;  /* 0x0180000000027836 */ /* 0x000fca0000000000 */
[----:B------:R-:W-:-:S04]  /*00b0*/  LOP3.LUT R2, R2, 0x7f800000, RZ, 0xc0, !PT ;  /* 0x7f80000002027812 */ /* 0x000fc800078ec0ff */
[----:B------:R-:W-:Y:S01]  /*00c0*/  ISETP.GT.U32.AND P0, PT, R2, 0x1ffffff, PT ;  /* 0x01ffffff0200780c */ /* 0x000fe20003f04070 */
[----:B-1----:R-:W-:Y:S02]  /*00d0*/  IMAD R2, R4, UR5, R3 ;  /* 0x0000000504027c24 */ /* 0x002fe4000f8e0203 */
[----:B--2---:R-:W-:-:S10]  /*00e0*/  IMAD R3, R6, UR6, R5 ;  /* 0x0000000606037c24 */ /* 0x004fd4000f8e0205 */
[----:B------:R-:W-:Y:S05]  /*00f0*/  @P0 BRA `(.L_x_31) ;  /* 0x00000000000c0947 */ /* 0x000fea0003800000 */
[----:B------:R-:W-:-:S07]  /*0100*/  MOV R4, 0x120 ;  /* 0x0000012000047802 */ /* 0x000fce0000000f00 */
[----:B------:R-:W-:Y:S05]  /*0110*/  CALL.REL.NOINC `($__internal_2_$__cuda_sm20_rcp_rn_f32_slowpath) ;  /* 0x0000000c00047944 */ /* 0x000fea0003c00000 */
[----:B------:R-:W-:Y:S05]  /*0120*/  BRA `(.L_x_32) ;  /* 0x0000000000107947 */ /* 0x000fea0003800000 */
.L_x_31:
[----:B------:R-:W0:Y:S02]  /*0130*/  MUFU.RCP R7, R0 ;  /* 0x0000000000077308 */ /* 0x000e240000001000 */
[----:B0-----:R-:W-:-:S04]  /*0140*/  FFMA R4, R0, R7, -1 ;  /* 0xbf80000000047423 */ /* 0x001fc80000000007 */
[----:B------:R-:W-:-:S04]  /*0150*/  FADD.FTZ R4, -R4, -RZ ;  /* 0x800000ff04047221 */ /* 0x000fc80000010100 */
[----:B------:R-:W-:-:S07]  /*0160*/  FFMA R7, R7, R4, R7 ;  /* 0x0000000407077223 */ /* 0x000fce0000000007 */
.L_x_32:
[----:B------:R-:W0:Y:S01]  /*0170*/  LDCU UR4, c[0x0][0x398] ;  /* 0x00007300ff0477ac */ /* 0x000e220008000800 */
[----:B------:R-:W1:Y:S01]  /*0180*/  LDCU UR5, c[0x0][0x394] ;  /* 0x00007280ff0577ac */ /* 0x000e620008000800 */
[----:B0-----:R-:W-:-:S04]  /*0190*/  ISETP.GE.AND P0, PT, R3, UR4, PT ;  /* 0x0000000403007c0c */ /* 0x001fc8000bf06270 */
[----:B-1----:R-:W-:-:S13]  /*01a0*/  ISETP.GE.OR P0, PT, R2, UR5, P0 ;  /* 0x0000000502007c0c */ /* 0x002fda0008706670 */
[----:B------:R-:W-:Y:S05]  /*01b0*/  @P0 EXIT ;  /* 0x000000000000094d */ /* 0x000fea0003800000 */
[----:B------:R-:W0:Y:S01]  /*01c0*/  LDCU UR6, c[0x0][0x390] ;  /* 0x00007200ff0677ac */ /* 0x000e220008000800 */
[----:B------:R-:W-:Y:S01]  /*01d0*/  IMAD.MOV.U32 R0, RZ, RZ, RZ ;  /* 0x000000ffff007224 */ /* 0x000fe200078e00ff */
[----:B------:R-:W1:Y:S01]  /*01e0*/  LDCU.64 UR10, c[0x0][0x358] ;  /* 0x00006b00ff0a77ac */ /* 0x000e620008000a00 */
[----:B0-----:R-:W-:-:S09]  /*01f0*/  UISETP.GE.AND UP0, UPT, UR6, 0x1, UPT ;  /* 0x000000010600788c */ /* 0x001fd2000bf06270 */
[----:B-1----:R-:W-:Y:S05]  /*0200*/  BRA.U !UP0, `(.L_x_33) ;  /* 0x0000000908b07547 */ /* 0x002fea000b800000 */
[----:B------:R-:W-:Y:S01]  /*0210*/  ULEA.HI UR4, UR6, UR6, URZ, 0x1 ;  /* 0x0000000606047291 */ /* 0x000fe2000f8f08ff */
[----:B------:R-:W-:Y:S01]  /*0220*/  IMAD.MOV.U32 R0, RZ, RZ, RZ ;  /* 0x000000ffff007224 */ /* 0x000fe200078e00ff */
[----:B------:R-:W-:Y:S02]  /*0230*/  ULOP3.LUT UR7, UR6, 0x7, URZ, 0xc0, !UPT ;  /* 0x0000000706077892 */ /* 0x000fe4000f8ec0ff */
[----:B------:R-:W-:Y:S02]  /*0240*/  USHF.R.S32.HI UR4, URZ, 0x1, UR4 ;  /* 0x00000001ff047899 */ /* 0x000fe40008011404 */
[----:B------:R-:W-:Y:S02]  /*0250*/  UIADD3 UR5, UPT, UPT, UR7, -0x1, URZ ;  /* 0xffffffff07057890 */ /* 0x000fe4000fffe0ff */
[----:B------:R-:W-:Y:S02]  /*0260*/  ULOP3.LUT UR8, UR6, 0x3, URZ, 0xc0, !UPT ;  /* 0x0000000306087892 */ /* 0x000fe4000f8ec0ff */
[----:B------:R-:W-:Y:S01]  /*0270*/  VIADD R12, R2, -UR4 ;  /* 0x80000004020c7c36 */ /* 0x000fe20008000000 */
[----:B------:R-:W-:Y:S01]  /*0280*/  ULOP3.LUT UR6, UR6, 0x7ffffff8, URZ, 0xc0, !UPT ;  /* 0x7ffffff806067892 */ /* 0x000fe2000f8ec0ff */
[----:B------:R-:W-:Y:S01]  /*0290*/  VIADD R13, R3, -UR4 ;  /* 0x80000004030d7c36 */ /* 0x000fe20008000000 */
[----:B------:R-:W-:Y:S01]  /*02a0*/  UISETP.GE.U32.AND UP1, UPT, UR5, 0x3, UPT ;  /* 0x000000030500788c */ /* 0x000fe2000bf26070 */
[----:B------:R-:W-:-:S10]  /*02b0*/  UMOV UR4, URZ ;  /* 0x000000ff00047c82 */ /* 0x000fd40008000000 */
.L_x_40:
[----:B------:R-:W0:Y:S01]  /*02c0*/  LDCU UR5, c[0x0][0x390] ;  /* 0x00007200ff0577ac */ /* 0x000e220008000800 */
[----:B------:R-:W-:Y:S01]  /*02d0*/  VIADD R6, R13, UR4 ;  /* 0x000000040d067c36 */ /* 0x000fe20008000000 */
[----:B------:R-:W-:Y:S02]  /*02e0*/  UIADD3 UR4, UPT, UPT, UR4, 0x1, URZ ;  /* 0x0000000104047890 */ /* 0x000fe4000fffe0ff */
[----:B0-----:R-:W-:Y:S02]  /*02f0*/  UISETP.GE.U32.AND UP2, UPT, UR5, 0x8, UPT ;  /* 0x000000080500788c */ /* 0x001fe4000bf46070 */
[----:B------:R-:W-:-:S03]  /*0300*/  UISETP.NE.AND UP0, UPT, UR4, UR5, UPT ;  /* 0x000000050400728c */ /* 0x000fc6000bf05270 */
[----:B------:R-:W-:-:S04]  /*0310*/  UMOV UR5, URZ ;  /* 0x000000ff00057c82 */ /* 0x000fc80008000000 */
[----:B------:R-:W-:Y:S05]  /*0320*/  BRA.U !UP2, `(.L_x_34) ;  /* 0x000000050a107547 */ /* 0x000fea000b800000 */
[----:B------:R-:W0:Y:S01]  /*0330*/  LDCU UR5, c[0x0][0x398] ;  /* 0x00007300ff0577ac */ /* 0x000e220008000800 */
[----:B------:R-:W1:Y:S01]  /*0340*/  LDCU UR9, c[0x0][0x394] ;  /* 0x00007280ff0977ac */ /* 0x000e620008000800 */
[----:B------:R-:W2:Y:S01]  /*0350*/  LDCU.64 UR12, c[0x0][0x380] ;  /* 0x00007000ff0c77ac */ /* 0x000ea20008000a00 */
[----:B0-----:R-:W-:Y:S01]  /*0360*/  ISETP.GE.AND P5, PT, R6, UR5, PT ;  /* 0x0000000506007c0c */ /* 0x001fe2000bfa6270 */
[----:B-1----:R-:W-:-:S12]  /*0370*/  UMOV UR5, URZ ;  /* 0x000000ff00057c82 */ /* 0x002fd80008000000 */
.L_x_35:
[----:B------:R-:W-:-:S04]  /*0380*/  VIADD R17, R12, UR5 ;  /* 0x000000050c117c36 */ /* 0x000fc80008000000 */
[C---:B------:R-:W-:Y:S01]  /*0390*/  IMAD R9, R6.reuse, UR9, R17 ;  /* 0x0000000906097c24 */ /* 0x040fe2000f8e0211 */
[C---:B------:R-:W-:Y:S01]  /*03a0*/  ISETP.GE.OR P4, PT, R17.reuse, UR9, P5 ;  /* 0x0000000911007c0c */ /* 0x040fe2000af86670 */
[----:B------:R-:W-:Y:S01]  /*03b0*/  VIADD R5, R17, 0x1 ;  /* 0x0000000111057836 */ /* 0x000fe20000000000 */
[----:B------:R-:W-:-:S04]  /*03c0*/  LOP3.LUT R4, R6, R17, RZ, 0xfc, !PT ;  /* 0x0000001106047212 */ /* 0x000fc800078efcff */
[----:B------:R-:W-:Y:S02]  /*03d0*/  ISETP.LT.OR P4, PT, R4, RZ, P4 ;  /* 0x000000ff0400720c */ /* 0x000fe40002781670 */
[----:B--2---:R-:W-:Y:S02]  /*03e0*/  IADD3 R4, P0, PT, R9, UR12, RZ ;  /* 0x0000000c09047c10 */ /* 0x004fe4000ff1e0ff */
[----:B------:R-:W-:Y:S02]  /*03f0*/  ISETP.GE.OR P1, PT, R5, UR9, P5 ;  /* 0x0000000905007c0c */ /* 0x000fe4000af26670 */
[----:B------:R-:W-:Y:S02]  /*0400*/  LOP3.LUT R8, R6, R5, RZ, 0xfc, !PT ;  /* 0x0000000506087212 */ /* 0x000fe400078efcff */
[----:B------:R-:W-:Y:S02]  /*0410*/  LEA.HI.X.SX32 R5, R9, UR13, 0x1, P0 ;  /* 0x0000000d09057c11 */ /* 0x000fe400080f0eff */
[----:B------:R-:W-:-:S03]  /*0420*/  ISETP.LT.OR P1, PT, R8, RZ, P1 ;  /* 0x000000ff0800720c */ /* 0x000fc60000f21670 */
[----:B------:R-:W2:Y:S10]  /*0430*/  @!P4 LDG.E.U8 R8, desc[UR10][R4.64] ;  /* 0x0000000a0408c981 */ /* 0x000eb4000c1e1100 */
[----:B------:R-:W3:Y:S01]  /*0440*/  @!P1 LDG.E.U8 R10, desc[UR10][R4.64+0x1] ;  /* 0x0000010a040a9981 */ /* 0x000ee2000c1e1100 */
[----:B------:R-:W-:-:S02]  /*0450*/  VIADD R9, R17, 0x2 ;  /* 0x0000000211097836 */ /* 0x000fc40000000000 */
[C---:B------:R-:W-:Y:S02]  /*0460*/  VIADD R11, R17.reuse, 0x3 ;  /* 0x00000003110b7836 */ /* 0x040fe40000000000 */
[----:B------:R-:W-:Y:S01]  /*0470*/  VIADD R15, R17, 0x4 ;  /* 0x00000004110f7836 */ /* 0x000fe20000000000 */
[----:B------:R-:W-:Y:S02]  /*0480*/  ISETP.GE.OR P0, PT, R9, UR9, P5 ;  /* 0x0000000909007c0c */ /* 0x000fe4000af06670 */
[C---:B------:R-:W-:Y:S02]  /*0490*/  LOP3.LUT R9, R6.reuse, R9, RZ, 0xfc, !PT ;  /* 0x0000000906097212 */ /* 0x040fe400078efcff */
[----:B------:R-:W-:Y:S02]  /*04a0*/  ISETP.GE.OR P3, PT, R11, UR9, P5 ;  /* 0x000000090b007c0c */ /* 0x000fe4000af66670 */
[----:B------:R-:W-:Y:S02]  /*04b0*/  LOP3.LUT R11, R6, R11, RZ, 0xfc, !PT ;  /* 0x0000000b060b7212 */ /* 0x000fe400078efcff */
[----:B------:R-:W-:-:S02]  /*04c0*/  ISETP.LT.OR P0, PT, R9, RZ, P0 ;  /* 0x000000ff0900720c */ /* 0x000fc40000701670 */
[----:B------:R-:W-:Y:S01]  /*04d0*/  ISETP.LT.OR P3, PT, R11, RZ, P3 ;  /* 0x000000ff0b00720c */ /* 0x000fe20001f61670 */
[----:B------:R-:W-:Y:S01]  /*04e0*/  VIADD R11, R17, 0x5 ;  /* 0x00000005110b7836 */ /* 0x000fe20000000000 */
[----:B------:R-:W-:Y:S02]  /*04f0*/  ISETP.GE.OR P2, PT, R15, UR9, P5 ;  /* 0x000000090f007c0c */ /* 0x000fe4000af46670 */
[----:B------:R-:W-:-:S04]  /*0500*/  LOP3.LUT R15, R6, R15, RZ, 0xfc, !PT ;  /* 0x0000000f060f7212 */ /* 0x000fc800078efcff */
[----:B------:R-:W-:Y:S01]  /*0510*/  ISETP.LT.OR P2, PT, R15, RZ, P2 ;  /* 0x000000ff0f00720c */ /* 0x000fe20001741670 */
[----:B------:R-:W-:-:S05]  /*0520*/  VIADD R15, R17, 0x6 ;  /* 0x00000006110f7836 */ /* 0x000fca0000000000 */
[----:B------:R-:W-:Y:S02]  /*0530*/  ISETP.GE.OR P6, PT, R15, UR9, P5 ;  /* 0x000000090f007c0c */ /* 0x000fe4000afc6670 */
[----:B------:R-:W-:-:S04]  /*0540*/  LOP3.LUT R15, R6, R15, RZ, 0xfc, !PT ;  /* 0x0000000f060f7212 */ /* 0x000fc800078efcff */
[----:B------:R-:W-:Y:S01]  /*0550*/  ISETP.LT.OR P6, PT, R15, RZ, P6 ;  /* 0x000000ff0f00720c */ /* 0x000fe200037c1670 */
[----:B------:R-:W4:-:S12]  /*0560*/  @!P2 LDG.E.U8 R14, desc[UR10][R4.64+0x4] ;  /* 0x0000040a040ea981 */ /* 0x000f18000c1e1100 */
[----:B------:R-:W5:Y:S01]  /*0570*/  @!P6 LDG.E.U8 R16, desc[UR10][R4.64+0x6] ;  /* 0x0000060a0410e981 */ /* 0x000f62000c1e1100 */
[----:B--2---:R-:W-:-:S03]  /*0580*/  @!P4 I2FP.F32.U32 R9, R8 ;  /* 0x000000080009c245 */ /* 0x004fc60000201000 */
[----:B------:R-:W2:Y:S02]  /*0590*/  @!P0 LDG.E.U8 R8, desc[UR10][R4.64+0x2] ;  /* 0x0000020a04088981 */ /* 0x000ea4000c1e1100 */
[----:B------:R-:W-:Y:S01]  /*05a0*/  @!P4 FFMA R0, R9, R7, R0 ;  /* 0x000000070900c223 */ /* 0x000fe20000000000 */
[----:B------:R-:W-:Y:S02]  /*05b0*/  ISETP.GE.OR P4, PT, R11, UR9, P5 ;  /* 0x000000090b007c0c */ /* 0x000fe4000af86670 */
[----:B------:R-:W-:Y:S02]  /*05c0*/  LOP3.LUT R11, R6, R11, RZ, 0xfc, !PT ;  /* 0x0000000b060b7212 */ /* 0x000fe400078efcff */
[----:B---3--:R-:W-:Y:S02]  /*05d0*/  @!P1 I2FP.F32.U32 R9, R10 ;  /* 0x0000000a00099245 */ /* 0x008fe40000201000 */
[----:B------:R-:W-:Y:S01]  /*05e0*/  ISETP.LT.OR P4, PT, R11, RZ, P4 ;  /* 0x000000ff0b00720c */ /* 0x000fe20002781670 */
[----:B------:R-:W-:Y:S01]  /*05f0*/  VIADD R11, R17, 0x7 ;  /* 0x00000007110b7836 */ /* 0x000fe20000000000 */
[----:B------:R-:W3:Y:S01]  /*0600*/  @!P3 LDG.E.U8 R10, desc[UR10][R4.64+0x3] ;  /* 0x0000030a040ab981 */ /* 0x000ee2000c1e1100 */
[----:B------:R-:W-:-:S03]  /*0610*/  @!P1 FFMA R0, R9, R7, R0 ;  /* 0x0000000709009223 */ /* 0x000fc60000000000 */
[----:B------:R-:W-:Y:S02]  /*0620*/  ISETP.GE.OR P1, PT, R11, UR9, P5 ;  /* 0x000000090b007c0c */ /* 0x000fe4000af26670 */
[----:B------:R-:W-:-:S04]  /*0630*/  LOP3.LUT R11, R6, R11, RZ, 0xfc, !PT ;  /* 0x0000000b060b7212 */ /* 0x000fc800078efcff */
[----:B------:R-:W-:Y:S01]  /*0640*/  ISETP.LT.OR P1, PT, R11, RZ, P1 ;  /* 0x000000ff0b00720c */ /* 0x000fe20000f21670 */
[----:B------:R-:W5:-:S12]  /*0650*/  @!P4 LDG.E.U8 R15, desc[UR10][R4.64+0x5] ;  /* 0x0000050a040fc981 */ /* 0x000f58000c1e1100 */
[----:B------:R-:W5:Y:S01]  /*0660*/  @!P1 LDG.E.U8 R17, desc[UR10][R4.64+0x7] ;  /* 0x0000070a04119981 */ /* 0x000f62000c1e1100 */
[----:B------:R-:W-:-:S04]  /*0670*/  UIADD3 UR5, UPT, UPT, UR5, 0x8, URZ ;  /* 0x0000000805057890 */ /* 0x000fc8000fffe0ff */
[----:B------:R-:W-:Y:S01]  /*0680*/  UISETP.NE.AND UP2, UPT, UR5, UR6, UPT ;  /* 0x000000060500728c */ /* 0x000fe2000bf45270 */
[----:B--2---:R-:W-:-:S05]  /*0690*/  @!P0 I2FP.F32.U32 R9, R8 ;  /* 0x0000000800098245 */ /* 0x004fca0000201000 */
[----:B------:R-:W-:Y:S01]  /*06a0*/  @!P0 FFMA R0, R9, R7, R0 ;  /* 0x0000000709008223 */ /* 0x000fe20000000000 */
[----:B----4-:R-:W-:Y:S02]  /*06b0*/  @!P2 I2FP.F32.U32 R9, R14 ;  /* 0x0000000e0009a245 */ /* 0x010fe40000201000 */
[----:B---3--:R-:W-:-:S05]  /*06c0*/  @!P3 I2FP.F32.U32 R11, R10 ;  /* 0x0000000a000bb245 */ /* 0x008fca0000201000 */
[----:B------:R-:W-:-:S04]  /*06d0*/  @!P3 FFMA R0, R11, R7, R0 ;  /* 0x000000070b00b223 */ /* 0x000fc80000000000 */
[----:B------:R-:W-:Y:S01]  /*06e0*/  @!P2 FFMA R0, R9, R7, R0 ;  /* 0x000000070900a223 */ /* 0x000fe20000000000 */
[----:B-----5:R-:W-:Y:S02]  /*06f0*/  @!P4 I2FP.F32.U32 R15, R15 ;  /* 0x0000000f000fc245 */ /* 0x020fe40000201000 */
[----:B------:R-:W-:-:S03]  /*0700*/  @!P6 I2FP.F32.U32 R9, R16 ;  /* 0x000000100009e245 */ /* 0x000fc60000201000 */
[----:B------:R-:W-:-:S04]  /*0710*/  @!P4 FFMA R0, R15, R7, R0 ;  /* 0x000000070f00c223 */ /* 0x000fc80000000000 */
[----:B------:R-:W-:Y:S01]  /*0720*/  @!P6 FFMA R0, R9, R7, R0 ;  /* 0x000000070900e223 */ /* 0x000fe20000000000 */
[----:B------:R-:W-:-:S05]  /*0730*/  @!P1 I2FP.F32.U32 R17, R17 ;  /* 0x0000001100119245 */ /* 0x000fca0000201000 */
[----:B------:R-:W-:Y:S01]  /*0740*/  @!P1 FFMA R0, R17, R7, R0 ;  /* 0x0000000711009223 */ /* 0x000fe20000000000 */
[----:B------:R-:W-:Y:S06]  /*0750*/  BRA.U UP2, `(.L_x_35) ;  /* 0xfffffffd02087547 */ /* 0x000fec000b83ffff */
[----:B------:R-:W-:-:S05]  /*0760*/  UMOV UR5, UR6 ;  /* 0x0000000600057c82 */ /* 0x000fca0008000000 */
.L_x_34:
[----:B------:R-:W-:-:S09]  /*0770*/  UISETP.NE.AND UP2, UPT, UR7, URZ, UPT ;  /* 0x000000ff0700728c */ /* 0x000fd2000bf45270 */
[----:B------:R-:W-:Y:S05]  /*0780*/  BRA.U !UP2, `(.L_x_36) ;  /* 0x000000050a4c7547 */ /* 0x000fea000b800000 */
[----:B------:R-:W-:Y:S01]  /*0790*/  UISETP.NE.AND UP2, UPT, UR8, URZ, UPT ;  /* 0x000000ff0800728c */ /* 0x000fe2000bf45270 */
[----:B------:R-:W-:Y:S10]  /*07a0*/  BRA.U !UP1, `(.L_x_37) ;  /* 0x0000000109907547 */ /* 0x000ff4000b800000 */
[----:B------:R-:W0:Y:S01]  /*07b0*/  LDCU UR9, c[0x0][0x398] ;  /* 0x00007300ff0977ac */ /* 0x000e220008000800 */
[----:B------:R-:W-:Y:S01]  /*07c0*/  VIADD R11, R12, UR5 ;  /* 0x000000050c0b7c36 */ /* 0x000fe20008000000 */
[----:B------:R-:W1:Y:S03]  /*07d0*/  LDCU UR12, c[0x0][0x394] ;  /* 0x00007280ff0c77ac */ /* 0x000e660008000800 */
[C---:B------:R-:W-:Y:S01]  /*07e0*/  VIADD R5, R11.reuse, 0x1 ;  /* 0x000000010b057836 */ /* 0x040fe20000000000 */
[C---:B------:R-:W-:Y:S01]  /*07f0*/  LOP3.LUT R4, R6.reuse, R11, RZ, 0xfc, !PT ;  /* 0x0000000b06047212 */ /* 0x040fe200078efcff */
[----:B------:R-:W-:Y:S01]  /*0800*/  VIADD R9, R11, 0x2 ;  /* 0x000000020b097836 */ /* 0x000fe20000000000 */
[----:B------:R-:W2:Y:S01]  /*0810*/  LDCU.64 UR14, c[0x0][0x380] ;  /* 0x00007000ff0e77ac */ /* 0x000ea20008000a00 */
[----:B0-----:R-:W-:-:S04]  /*0820*/  ISETP.GE.AND P3, PT, R6, UR9, PT ;  /* 0x0000000906007c0c */ /* 0x001fc8000bf66270 */
[----:B-1----:R-:W-:Y:S01]  /*0830*/  ISETP.GE.OR P0, PT, R11, UR12, P3 ;  /* 0x0000000c0b007c0c */ /* 0x002fe20009f06670 */
[C---:B------:R-:W-:Y:S01]  /*0840*/  IMAD R8, R6.reuse, UR12, R11 ;  /* 0x0000000c06087c24 */ /* 0x040fe2000f8e020b */
[----:B------:R-:W-:Y:S01]  /*0850*/  ISETP.GE.OR P1, PT, R5, UR12, P3 ;  /* 0x0000000c05007c0c */ /* 0x000fe20009f26670 */
[----:B------:R-:W-:Y:S01]  /*0860*/  VIADD R11, R11, 0x3 ;  /* 0x000000030b0b7836 */ /* 0x000fe20000000000 */
[----:B------:R-:W-:Y:S02]  /*0870*/  LOP3.LUT R5, R6, R5, RZ, 0xfc, !PT ;  /* 0x0000000506057212 */ /* 0x000fe400078efcff */
[----:B------:R-:W-:Y:S02]  /*0880*/  ISETP.LT.OR P0, PT, R4, RZ, P0 ;  /* 0x000000ff0400720c */ /* 0x000fe40000701670 */
[----:B------:R-:W-:Y:S02]  /*0890*/  ISETP.GE.OR P2, PT, R9, UR12, P3 ;  /* 0x0000000c09007c0c */ /* 0x000fe40009f46670 */
[----:B------:R-:W-:-:S02]  /*08a0*/  ISETP.LT.OR P1, PT, R5, RZ, P1 ;  /* 0x000000ff0500720c */ /* 0x000fc40000f21670 */
[----:B--2---:R-:W-:Y:S02]  /*08b0*/  IADD3 R4, P4, PT, R8, UR14, RZ ;  /* 0x0000000e08047c10 */ /* 0x004fe4000ff9e0ff */
[----:B------:R-:W-:Y:S02]  /*08c0*/  LOP3.LUT R9, R6, R9, RZ, 0xfc, !PT ;  /* 0x0000000906097212 */ /* 0x000fe400078efcff */
[----:B------:R-:W-:Y:S02]  /*08d0*/  ISETP.GE.OR P3, PT, R11, UR12, P3 ;  /* 0x0000000c0b007c0c */ /* 0x000fe40009f66670 */
[----:B------:R-:W-:Y:S02]  /*08e0*/  LEA.HI.X.SX32 R5, R8, UR15, 0x1, P4 ;  /* 0x0000000f08057c11 */ /* 0x000fe4000a0f0eff */
[----:B------:R-:W-:Y:S02]  /*08f0*/  LOP3.LUT R11, R6, R11, RZ, 0xfc, !PT ;  /* 0x0000000b060b7212 */ /* 0x000fe400078efcff */
[----:B------:R-:W-:Y:S01]  /*0900*/  ISETP.LT.OR P2, PT, R9, RZ, P2 ;  /* 0x000000ff0900720c */ /* 0x000fe20001741670 */
[----:B------:R-:W2:Y:S01]  /*0910*/  @!P0 LDG.E.U8 R8, desc[UR10][R4.64] ;  /* 0x0000000a04088981 */ /* 0x000ea2000c1e1100 */
[----:B------:R-:W-:-:S03]  /*0920*/  ISETP.LT.OR P3, PT, R11, RZ, P3 ;  /* 0x000000ff0b00720c */ /* 0x000fc60001f61670 */
[----:B------:R-:W3:Y:S08]  /*0930*/  @!P1 LDG.E.U8 R10, desc[UR10][R4.64+0x1] ;  /* 0x0000010a040a9981 */ /* 0x000ef0000c1e1100 */
[----:B------:R-:W4:Y:S04]  /*0940*/  @!P2 LDG.E.U8 R14, desc[UR10][R4.64+0x2] ;  /* 0x0000020a040ea981 */ /* 0x000f28000c1e1100 */
[----:B------:R-:W5:Y:S01]  /*0950*/  @!P3 LDG.E.U8 R15, desc[UR10][R4.64+0x3] ;  /* 0x0000030a040fb981 */ /* 0x000f62000c1e1100 */
[----:B------:R-:W-:Y:S01]  /*0960*/  UIADD3 UR5, UPT, UPT, UR5, 0x4, URZ ;  /* 0x0000000405057890 */ /* 0x000fe2000fffe0ff */
[----:B--2---:R-:W-:-:S02]  /*0970*/  @!P0 I2FP.F32.U32 R9, R8 ;  /* 0x0000000800098245 */ /* 0x004fc40000201000 */
[----:B---3--:R-:W-:-:S03]  /*0980*/  @!P1 I2FP.F32.U32 R11, R10 ;  /* 0x0000000a000b9245 */ /* 0x008fc60000201000 */
[----:B------:R-:W-:-:S04]  /*0990*/  @!P0 FFMA R0, R9, R7, R0 ;  /* 0x0000000709008223 */ /* 0x000fc80000000000 */
[----:B------:R-:W-:Y:S01]  /*09a0*/  @!P1 FFMA R0, R11, R7, R0 ;  /* 0x000000070b009223 */ /* 0x000fe20000000000 */
[----:B----4-:R-:W-:Y:S02]  /*09b0*/  @!P2 I2FP.F32.U32 R9, R14 ;  /* 0x0000000e0009a245 */ /* 0x010fe40000201000 */
[----:B-----5:R-:W-:-:S03]  /*09c0*/  @!P3 I2FP.F32.U32 R15, R15 ;  /* 0x0000000f000fb245 */ /* 0x020fc60000201000 */
[----:B------:R-:W-:-:S04]  /*09d0*/  @!P2 FFMA R0, R9, R7, R0 ;  /* 0x000000070900a223 */ /* 0x000fc80000000000 */
[----:B------:R-:W-:-:S07]  /*09e0*/  @!P3 FFMA R0, R15, R7, R0 ;  /* 0x000000070f00b223 */ /* 0x000fce0000000000 */
.L_x_37:
[----:B------:R-:W-:Y:S05]  /*09f0*/  BRA.U !UP2, `(.L_x_36) ;  /* 0x000000010ab07547 */ /* 0x000fea000b800000 */
[----:B------:R-:W0:Y:S01]  /*0a00*/  LDCU UR9, c[0x0][0x390] ;  /* 0x00007200ff0977ac */ /* 0x000e220008000800 */
[----:B------:R-:W-:Y:S02]  /*0a10*/  UISETP.NE.AND UP2, UPT, UR8, 0x1, UPT ;  /* 0x000000010800788c */ /* 0x000fe4000bf45270 */
[----:B0-----:R-:W-:-:S07]  /*0a20*/  ULOP3.LUT UP3, URZ, UR9, 0x1, URZ, 0xc0, !UPT ;  /* 0x0000000109ff7892 */ /* 0x001fce000f86c0ff */
[----:B------:R-:W-:Y:S05]  /*0a30*/  BRA.U !UP2, `(.L_x_38) ;  /* 0x000000010a587547 */ /* 0x000fea000b800000 */
[----:B------:R-:W0:Y:S01]  /*0a40*/  LDCU UR9, c[0x0][0x398] ;  /* 0x00007300ff0977ac */ /* 0x000e220008000800 */
[----:B------:R-:W-:Y:S01]  /*0a50*/  VIADD R5, R12, UR5 ;  /* 0x000000050c057c36 */ /* 0x000fe20008000000 */
[----:B------:R-:W1:Y:S03]  /*0a60*/  LDCU UR12, c[0x0][0x394] ;  /* 0x00007280ff0c77ac */ /* 0x000e660008000800 */
[----:B------:R-:W-:Y:S01]  /*0a70*/  VIADD R9, R5, 0x1 ;  /* 0x0000000105097836 */ /* 0x000fe20000000000 */
[C---:B------:R-:W-:Y:S01]  /*0a80*/  LOP3.LUT R4, R6.reuse, R5, RZ, 0xfc, !PT ;  /* 0x0000000506047212 */ /* 0x040fe200078efcff */
[----:B------:R-:W2:Y:S01]  /*0a90*/  LDCU.64 UR14, c[0x0][0x380] ;  /* 0x00007000ff0e77ac */ /* 0x000ea20008000a00 */
[----:B0-----:R-:W-:-:S04]  /*0aa0*/  ISETP.GE.AND P1, PT, R6, UR9, PT ;  /* 0x0000000906007c0c */ /* 0x001fc8000bf26270 */
[----:B-1----:R-:W-:Y:S01]  /*0ab0*/  ISETP.GE.OR P0, PT, R5, UR12, P1 ;  /* 0x0000000c05007c0c */ /* 0x002fe20008f06670 */
[----:B------:R-:W-:Y:S01]  /*0ac0*/  IMAD R5, R6, UR12, R5 ;  /* 0x0000000c06057c24 */ /* 0x000fe2000f8e0205 */
[----:B------:R-:W-:Y:S02]  /*0ad0*/  ISETP.GE.OR P1, PT, R9, UR12, P1 ;  /* 0x0000000c09007c0c */ /* 0x000fe40008f26670 */
[----:B------:R-:W-:Y:S02]  /*0ae0*/  ISETP.LT.OR P0, PT, R4, RZ, P0 ;  /* 0x000000ff0400720c */ /* 0x000fe40000701670 */
[----:B------:R-:W-:Y:S02]  /*0af0*/  LOP3.LUT R9, R6, R9, RZ, 0xfc, !PT ;  /* 0x0000000906097212 */ /* 0x000fe400078efcff */
[----:B--2---:R-:W-:Y:S02]  /*0b00*/  IADD3 R4, P2, PT, R5, UR14, RZ ;  /* 0x0000000e05047c10 */ /* 0x004fe4000ff5e0ff */
[----:B------:R-:W-:-:S02]  /*0b10*/  ISETP.LT.OR P1, PT, R9, RZ, P1 ;  /* 0x000000ff0900720c */ /* 0x000fc40000f21670 */
[----:B------:R-:W-:-:S05]  /*0b20*/  LEA.HI.X.SX32 R5, R5, UR15, 0x1, P2 ;  /* 0x0000000f05057c11 */ /* 0x000fca00090f0eff */
[----:B------:R-:W2:Y:S06]  /*0b30*/  @!P0 LDG.E.U8 R8, desc[UR10][R4.64] ;  /* 0x0000000a04088981 */ /* 0x000eac000c1e1100 */
[----:B------:R-:W3:Y:S01]  /*0b40*/  @!P1 LDG.E.U8 R10, desc[UR10][R4.64+0x1] ;  /* 0x0000010a040a9981 */ /* 0x000ee2000c1e1100 */
[----:B------:R-:W-:Y:S01]  /*0b50*/  UIADD3 UR5, UPT, UPT, UR5, 0x2, URZ ;  /* 0x0000000205057890 */ /* 0x000fe2000fffe0ff */
[----:B--2---:R-:W-:-:S05]  /*0b60*/  @!P0 I2FP.F32.U32 R9, R8 ;  /* 0x0000000800098245 */ /* 0x004fca0000201000 */
[----:B------:R-:W-:Y:S01]  /*0b70*/  @!P0 FFMA R0, R9, R7, R0 ;  /* 0x0000000709008223 */ /* 0x000fe20000000000 */
[----:B---3--:R-:W-:-:S05]  /*0b80*/  @!P1 I2FP.F32.U32 R11, R10 ;  /* 0x0000000a000b9245 */ /* 0x008fca0000201000 */
[----:B------:R-:W-:-:S07]  /*0b90*/  @!P1 FFMA R0, R11, R7, R0 ;  /* 0x000000070b009223 */ /* 0x000fce0000000000 */
.L_x_38:
[----:B------:R-:W-:Y:S05]  /*0ba0*/  BRA.U !UP3, `(.L_x_36) ;  /* 0x000000010b447547 */ /* 0x000fea000b800000 */
[----:B------:R-:W0:Y:S01]  /*0bb0*/  LDCU UR9, c[0x0][0x394] ;  /* 0x00007280ff0977ac */ /* 0x000e220008000800 */
[----:B------:R-:W-:Y:S01]  /*0bc0*/  VIADD R5, R12, UR5 ;  /* 0x000000050c057c36 */ /* 0x000fe20008000000 */
[----:B------:R-:W-:Y:S01]  /*0bd0*/  BSSY.RECONVERGENT B0, `(.L_x_36) ;  /* 0x000000e000007945 */ /* 0x000fe20003800200 */
[----:B------:R-:W1:Y:S03]  /*0be0*/  LDCU UR12, c[0x0][0x398] ;  /* 0x00007300ff0c77ac */ /* 0x000e660008000800 */
[----:B------:R-:W-:Y:S02]  /*0bf0*/  LOP3.LUT R4, R6, R5, RZ, 0xfc, !PT ;  /* 0x0000000506047212 */ /* 0x000fe400078efcff */
[----:B0-----:R-:W-:-:S04]  /*0c00*/  ISETP.GE.AND P0, PT, R5, UR9, PT ;  /* 0x0000000905007c0c */ /* 0x001fc8000bf06270 */
[----:B-1----:R-:W-:-:S04]  /*0c10*/  ISETP.GE.OR P0, PT, R6, UR12, P0 ;  /* 0x0000000c06007c0c */ /* 0x002fc80008706670 */
[----:B------:R-:W-:-:S13]  /*0c20*/  ISETP.LT.OR P0, PT, R4, RZ, P0 ;  /* 0x000000ff0400720c */ /* 0x000fda0000701670 */
[----:B------:R-:W-:Y:S05]  /*0c30*/  @P0 BRA `(.L_x_39) ;  /* 0x00000000001c0947 */ /* 0x000fea0003800000 */
[----:B------:R-:W0:Y:S01]  /*0c40*/  LDCU.64 UR12, c[0x0][0x380] ;  /* 0x00007000ff0c77ac */ /* 0x000e220008000a00 */
[----:B------:R-:W-:-:S05]  /*0c50*/  IMAD R6, R6, UR9, R5 ;  /* 0x0000000906067c24 */ /* 0x000fca000f8e0205 */
[----:B0-----:R-:W-:-:S04]  /*0c60*/  IADD3 R4, P0, PT, R6, UR12, RZ ;  /* 0x0000000c06047c10 */ /* 0x001fc8000ff1e0ff */
[----:B------:R-:W-:-:S05]  /*0c70*/  LEA.HI.X.SX32 R5, R6, UR13, 0x1, P0 ;  /* 0x0000000d06057c11 */ /* 0x000fca00080f0eff */
[----:B------:R-:W2:Y:S02]  /*0c80*/  LDG.E.U8 R4, desc[UR10][R4.64] ;  /* 0x0000000a04047981 */ /* 0x000ea4000c1e1100 */
[----:B--2---:R-:W-:-:S05]  /*0c90*/  I2FP.F32.U32 R9, R4 ;  /* 0x0000000400097245 */ /* 0x004fca0000201000 */
[----:B------:R-:W-:-:S07]  /*0ca0*/  FFMA R0, R9, R7, R0 ;  /* 0x0000000709007223 */ /* 0x000fce0000000000 */
.L_x_39:
[----:B------:R-:W-:Y:S05]  /*0cb0*/  BSYNC.RECONVERGENT B0 ;  /* 0x0000000000007941 */ /* 0x000fea0003800200 */
.L_x_36:
[----:B------:R-:W-:Y:S05]  /*0cc0*/  BRA.U UP0, `(.L_x_40) ;  /* 0xfffffff5007c7547 */ /* 0x000fea000b83ffff */
.L_x_33:
[----:B------:R-:W0:Y:S01]  /*0cd0*/  LDC.64 R4, c[0x0][0x388] ;  /* 0x0000e200ff047b82 */ /* 0x000e220000000a00 */
[----:B------:R-:W1:Y:S02]  /*0ce0*/  LDCU UR5, c[0x0][0x394] ;  /* 0x00007280ff0577ac */ /* 0x000e640008000800 */
[----:B-1----:R-:W-:-:S04]  /*0cf0*/  IMAD R3, R3, UR5, R2 ;  /* 0x0000000503037c24 */ /* 0x002fc8000f8e0202 */
[----:B0-----:R-:W-:-:S05]  /*0d00*/  IMAD.WIDE R2, R3, 0x4, R4 ;  /* 0x0000000403027825 */ /* 0x001fca00078e0204 */
[----:B------:R-:W-:Y:S01]  /*0d10*/  STG.E desc[UR10][R2.64], R0 ;  /* 0x0000000002007986 */ /* 0x000fe2000c10190a */
[----:B------:R-:W-:Y:S05]  /*0d20*/  EXIT ;  /* 0x000000000000794d */ /* 0x000fea0003800000 */
        .weak           $__internal_2_$__cuda_sm20_rcp_rn_f32_slowpath
        .type           $__internal_2_$__cuda_sm20_rcp_rn_f32_slowpath,@function
        .size           $__internal_2_$__cuda_sm20_rcp_rn_f32_slowpath,(.L_x_47 - $__internal_2_$__cuda_sm20_rcp_rn_f32_slowpath)
$__internal_2_$__cuda_sm20_rcp_rn_f32_slowpath:
[----:B------:R-:W-:-:S05]  /*0d30*/  IMAD.SHL.U32 R5, R0, 0x2, RZ ;  /* 0x0000000200057824 */ /* 0x000fca00078e00ff */
        /* <DEDUP_REMOVED lines=14> */
.L_x_41:
[----:B------:R-:W-:-:S05]  /*0e20*/  VIADD R6, R5, 0xffffff03 ;  /* 0xffffff0305067836 */ /* 0x000fca0000000000 */
        /* <DEDUP_REMOVED lines=15> */
[----:B------:R-:W-:-:S03]  /*0f20*/  LOP3.LUT R7, R12, R9, RZ, 0xc0, !PT ;  /* 0x000000090c077212 */ /* 0x000fc600078ec0ff */
        /* <DEDUP_REMOVED lines=9> */
[----:B------:R-:W-:Y:S01]  /*0fc0*/  ISETP.GE.AND P0, PT, R6, RZ, PT ;  /* 0x000000ff0600720c */ /* 0x000fe20003f06270 */
[----:B------:R-:W-:-:S05]  /*0fd0*/  VIADD R6, R5, 0xffffff04 ;  /* 0xffffff0405067836 */ /* 0x000fca0000000000 */
[----:B------:R-:W-:-:S07]  /*0fe0*/  SHF.R.U32.HI R5, RZ, R6, R9 ;  /* 0x00000006ff057219 */ /* 0x000fce0000011609 */
[----:B------:R-:W-:-:S04]  /*0ff0*/  @!P0 VIADD R5, R5, 0x1 ;  /* 0x0000000105058836 */ /* 0x000fc80000000000 */
[----:B------:R-:W-:-:S05]  /*1000*/  @!P1 IMAD.SHL.U32 R5, R5, 0x2, RZ ;  /* 0x0000000205059824 */ /* 0x000fca00078e00ff */
[----:B------:R-:W-:Y:S01]  /*1010*/  LOP3.LUT R5, R5, 0x80000000, R0, 0xf8, !PT ;  /* 0x8000000005057812 */ /* 0x000fe200078ef800 */
[----:B------:R-:W-:Y:S06]  /*1020*/  BRA `(.L_x_42) ;  /* 0x0000000000047947 */ /* 0x000fec0003800000 */
.L_x_43:
[----:B------:R0:W1:Y:S02]  /*1030*/  MUFU.RCP R5, R0 ;  /* 0x0000000000057308 */ /* 0x0000640000001000 */
.L_x_42:
[----:B-1-3--:R-:W-:Y:S02]  /*1040*/  IMAD.MOV.U32 R7, RZ, RZ, R5 ;  /* 0x000000ffff077224 */ /* 0x00afe400078e0005 */
[----:B------:R-:W-:-:S04]  /*1050*/  IMAD.MOV.U32 R5, RZ, RZ, 0x0 ;  /* 0x00000000ff057424 */ /* 0x000fc800078e00ff */
[----:B0-2---:R-:W-:Y:S05]  /*1060*/  RET.REL.NODEC R4 `(_Z6conv2dPhPfiii) ;  /* 0xffffffec04e47950 */ /* 0x005fea0003c3ffff */
.L_x_44:
        /* <DEDUP_REMOVED lines=9> */
.L_x_47:


//--------------------- .nv.shared._Z18conv_separable_colPfS_iii --------------------------
	.section	.nv.shared._Z18conv_separable_colPfS_iii,"aw",@nobits
	.sectionflags	@""
	.align	4
.nv.shared._Z18conv_separable_colPfS_iii:
	.zero		2304


//--------------------- .nv.shared.reserved.0     --------------------------
	.section	.nv.shared.reserved.0,"aw",@nobits
	.weak		__nv_reservedSMEM_offset_0_alias
	.size		__nv_reservedSMEM_offset_0_alias, 0, 64
	.other		__nv_reservedSMEM_offset_0_alias,@"STO_CUDA_RESERVED_SHARED STV_DEFAULT"
__nv_reservedSMEM_offset_0_alias:
	.zero		0
	.zero		64


//--------------------- .nv.shared._Z18conv_separable_rowPhPfiii --------------------------
	.section	.nv.shared._Z18conv_separable_rowPhPfiii,"aw",@nobits
	.sectionflags	@""
	.align	4
.nv.shared._Z18conv_separable_rowPhPfiii:
	.zero		2304


//--------------------- .nv.shared._Z13conv2d_sharedPhPfiii --------------------------
	.section	.nv.shared._Z13conv2d_sharedPhPfiii,"aw",@nobits
	.sectionflags	@""
	.align	4
.nv.shared._Z13conv2d_sharedPhPfiii:
	.zero		2624


//--------------------- .nv.constant0._Z18conv_separable_colPfS_iii --------------------------
	.section	.nv.constant0._Z18conv_separable_colPfS_iii,"a",@progbits
	.sectionflags	@""
	.align	4
.nv.constant0._Z18conv_separable_colPfS_iii:
	.zero		924


//--------------------- .nv.constant0._Z18conv_separable_rowPhPfiii --------------------------
	.section	.nv.constant0._Z18conv_separable_rowPhPfiii,"a",@progbits
	.sectionflags	@""
	.align	4
.nv.constant0._Z18conv_separable_rowPhPfiii:
	.zero		924


//--------------------- .nv.constant0._Z13conv2d_sharedPhPfiii --------------------------
	.section	.nv.constant0._Z13conv2d_sharedPhPfiii,"a",@progbits
	.sectionflags	@""
	.align	4
.nv.constant0._Z13conv2d_sharedPhPfiii:
	.zero		924


//--------------------- .nv.constant0._Z6conv2dPhPfiii --------------------------
	.section	.nv.constant0._Z6conv2dPhPfiii,"a",@progbits
	.sectionflags	@""
	.align	4
.nv.constant0._Z6conv2dPhPfiii:
	.zero		924


//--------------------- SYMBOLS --------------------------

	.type		.nv.reservedSmem.offset0,@object
	.size		.nv.reservedSmem.offset0,0x4
	.type		.nv.reservedSmem.cap,@object
	.size		.nv.reservedSmem.cap,0x4
